//
// Generated by NVIDIA NVVM Compiler
//
// Compiler Build ID: CL-36424714
// Cuda compilation tools, release 13.0, V13.0.88
// Based on NVVM 20.0.0
//

.version 9.0
.target sm_100
.address_size 64

	// .globl	_Z20no_1e_tmpC_cs_kerneliiiPdS_

.visible .entry _Z20no_1e_tmpC_cs_kerneliiiPdS_(
	.param .u32 _Z20no_1e_tmpC_cs_kerneliiiPdS__param_0,
	.param .u32 _Z20no_1e_tmpC_cs_kerneliiiPdS__param_1,
	.param .u32 _Z20no_1e_tmpC_cs_kerneliiiPdS__param_2,
	.param .u64 .ptr .align 1 _Z20no_1e_tmpC_cs_kerneliiiPdS__param_3,
	.param .u64 .ptr .align 1 _Z20no_1e_tmpC_cs_kerneliiiPdS__param_4
)
{
	.reg .pred 	%p<20>;
	.reg .b32 	%r<100>;
	.reg .b64 	%rd<133>;
	.reg .b64 	%fd<96>;

	ld.param.u32 	%r42, [_Z20no_1e_tmpC_cs_kerneliiiPdS__param_0];
	ld.param.u32 	%r43, [_Z20no_1e_tmpC_cs_kerneliiiPdS__param_1];
	ld.param.u32 	%r44, [_Z20no_1e_tmpC_cs_kerneliiiPdS__param_2];
	ld.param.u64 	%rd5, [_Z20no_1e_tmpC_cs_kerneliiiPdS__param_3];
	ld.param.u64 	%rd6, [_Z20no_1e_tmpC_cs_kerneliiiPdS__param_4];
	cvta.to.global.u64 	%rd1, %rd6;
	cvta.to.global.u64 	%rd2, %rd5;
	mov.u32 	%r45, %ctaid.x;
	mov.u32 	%r1, %ntid.x;
	mov.u32 	%r46, %tid.x;
	mad.lo.s32 	%r87, %r45, %r1, %r46;
	mul.lo.s32 	%r3, %r42, 3;
	mul.lo.s32 	%r4, %r3, %r43;
	shl.b32 	%r5, %r42, 2;
	setp.ge.s32 	%p1, %r87, %r42;
	@%p1 bra 	$L__BB0_29;
	setp.lt.s32 	%p2, %r43, 1;
	mov.u32 	%r47, %nctaid.x;
	mul.lo.s32 	%r6, %r1, %r47;
	@%p2 bra 	$L__BB0_29;
	setp.lt.s32 	%p3, %r44, 1;
	@%p3 bra 	$L__BB0_17;
	and.b32  	%r7, %r44, 3;
	and.b32  	%r8, %r44, 2147483644;
	mul.lo.s32 	%r9, %r42, 12;
	mul.lo.s32 	%r10, %r9, %r43;
	mul.wide.s32 	%rd3, %r42, 8;
$L__BB0_4:
	mov.b32 	%r88, 0;
$L__BB0_5:
	mov.b32 	%r89, 0;
$L__BB0_6:
	setp.lt.u32 	%p11, %r44, 4;
	mad.lo.s32 	%r71, %r89, %r43, %r88;
	mad.lo.s32 	%r72, %r71, %r5, %r87;
	mul.lo.s32 	%r73, %r89, %r4;
	mad.lo.s32 	%r90, %r88, %r3, %r87;
	add.s32 	%r74, %r73, %r90;
	mul.wide.s32 	%rd74, %r74, 8;
	add.s64 	%rd75, %rd2, %rd74;
	ld.global.f64 	%fd28, [%rd75];
	mul.wide.s32 	%rd76, %r72, 8;
	add.s64 	%rd77, %rd1, %rd76;
	st.global.f64 	[%rd77], %fd28;
	add.s64 	%rd78, %rd75, %rd3;
	ld.global.f64 	%fd29, [%rd78];
	add.s64 	%rd79, %rd77, %rd3;
	st.global.f64 	[%rd79], %fd29;
	add.s64 	%rd80, %rd78, %rd3;
	ld.global.f64 	%fd30, [%rd80];
	add.s64 	%rd81, %rd79, %rd3;
	st.global.f64 	[%rd81], %fd30;
	add.s32 	%r91, %r73, %r87;
	add.s64 	%rd4, %rd81, %rd3;
	mov.b64 	%rd82, 0;
	st.global.u64 	[%rd4], %rd82;
	mov.b32 	%r94, 0;
	mov.f64 	%fd94, 0d0000000000000000;
	@%p11 bra 	$L__BB0_9;
	and.b32  	%r75, %r44, 2147483644;
	neg.s32 	%r92, %r75;
	mov.f64 	%fd94, 0d0000000000000000;
$L__BB0_8:
	.pragma "nounroll";
	mul.wide.s32 	%rd83, %r90, 8;
	add.s64 	%rd84, %rd2, %rd83;
	ld.global.f64 	%fd32, [%rd84];
	mul.wide.s32 	%rd85, %r91, 8;
	add.s64 	%rd86, %rd2, %rd85;
	ld.global.f64 	%fd33, [%rd86];
	fma.rn.f64 	%fd34, %fd32, %fd33, %fd94;
	st.global.f64 	[%rd4], %fd34;
	add.s64 	%rd87, %rd84, %rd3;
	ld.global.f64 	%fd35, [%rd87];
	add.s64 	%rd88, %rd86, %rd3;
	ld.global.f64 	%fd36, [%rd88];
	fma.rn.f64 	%fd37, %fd35, %fd36, %fd34;
	st.global.f64 	[%rd4], %fd37;
	add.s64 	%rd89, %rd87, %rd3;
	ld.global.f64 	%fd38, [%rd89];
	add.s64 	%rd90, %rd88, %rd3;
	ld.global.f64 	%fd39, [%rd90];
	fma.rn.f64 	%fd40, %fd38, %fd39, %fd37;
	st.global.f64 	[%rd4], %fd40;
	mul.wide.s32 	%rd91, %r4, 8;
	add.s64 	%rd92, %rd84, %rd91;
	ld.global.f64 	%fd41, [%rd92];
	add.s64 	%rd93, %rd90, %rd3;
	ld.global.f64 	%fd42, [%rd93];
	fma.rn.f64 	%fd43, %fd41, %fd42, %fd40;
	st.global.f64 	[%rd4], %fd43;
	add.s64 	%rd94, %rd92, %rd3;
	ld.global.f64 	%fd44, [%rd94];
	add.s64 	%rd95, %rd93, %rd3;
	ld.global.f64 	%fd45, [%rd95];
	fma.rn.f64 	%fd46, %fd44, %fd45, %fd43;
	st.global.f64 	[%rd4], %fd46;
	add.s64 	%rd96, %rd94, %rd3;
	ld.global.f64 	%fd47, [%rd96];
	add.s64 	%rd97, %rd95, %rd3;
	ld.global.f64 	%fd48, [%rd97];
	fma.rn.f64 	%fd49, %fd47, %fd48, %fd46;
	st.global.f64 	[%rd4], %fd49;
	add.s64 	%rd98, %rd92, %rd91;
	ld.global.f64 	%fd50, [%rd98];
	add.s64 	%rd99, %rd97, %rd3;
	ld.global.f64 	%fd51, [%rd99];
	fma.rn.f64 	%fd52, %fd50, %fd51, %fd49;
	st.global.f64 	[%rd4], %fd52;
	add.s64 	%rd100, %rd98, %rd3;
	ld.global.f64 	%fd53, [%rd100];
	add.s64 	%rd101, %rd99, %rd3;
	ld.global.f64 	%fd54, [%rd101];
	fma.rn.f64 	%fd55, %fd53, %fd54, %fd52;
	st.global.f64 	[%rd4], %fd55;
	add.s64 	%rd102, %rd100, %rd3;
	ld.global.f64 	%fd56, [%rd102];
	add.s64 	%rd103, %rd101, %rd3;
	ld.global.f64 	%fd57, [%rd103];
	fma.rn.f64 	%fd58, %fd56, %fd57, %fd55;
	st.global.f64 	[%rd4], %fd58;
	add.s64 	%rd104, %rd98, %rd91;
	ld.global.f64 	%fd59, [%rd104];
	add.s64 	%rd105, %rd103, %rd3;
	ld.global.f64 	%fd60, [%rd105];
	fma.rn.f64 	%fd61, %fd59, %fd60, %fd58;
	st.global.f64 	[%rd4], %fd61;
	add.s64 	%rd106, %rd104, %rd3;
	ld.global.f64 	%fd62, [%rd106];
	add.s64 	%rd107, %rd105, %rd3;
	ld.global.f64 	%fd63, [%rd107];
	fma.rn.f64 	%fd64, %fd62, %fd63, %fd61;
	st.global.f64 	[%rd4], %fd64;
	add.s64 	%rd108, %rd106, %rd3;
	ld.global.f64 	%fd65, [%rd108];
	add.s64 	%rd109, %rd107, %rd3;
	ld.global.f64 	%fd66, [%rd109];
	fma.rn.f64 	%fd94, %fd65, %fd66, %fd64;
	st.global.f64 	[%rd4], %fd94;
	add.s32 	%r92, %r92, 4;
	add.s32 	%r91, %r91, %r9;
	add.s32 	%r90, %r90, %r10;
	setp.ne.s32 	%p12, %r92, 0;
	mov.u32 	%r94, %r8;
	@%p12 bra 	$L__BB0_8;
$L__BB0_9:
	setp.eq.s32 	%p13, %r7, 0;
	@%p13 bra 	$L__BB0_14;
	setp.eq.s32 	%p14, %r7, 1;
	@%p14 bra 	$L__BB0_12;
	mad.lo.s32 	%r76, %r88, %r3, %r87;
	mad.lo.s32 	%r77, %r94, %r4, %r76;
	mad.lo.s32 	%r78, %r89, %r4, %r87;
	mad.lo.s32 	%r79, %r94, %r3, %r78;
	mul.wide.s32 	%rd110, %r77, 8;
	add.s64 	%rd111, %rd2, %rd110;
	ld.global.f64 	%fd67, [%rd111];
	mul.wide.s32 	%rd112, %r79, 8;
	add.s64 	%rd113, %rd2, %rd112;
	ld.global.f64 	%fd68, [%rd113];
	fma.rn.f64 	%fd69, %fd67, %fd68, %fd94;
	st.global.f64 	[%rd4], %fd69;
	add.s64 	%rd114, %rd111, %rd3;
	ld.global.f64 	%fd70, [%rd114];
	add.s64 	%rd115, %rd113, %rd3;
	ld.global.f64 	%fd71, [%rd115];
	fma.rn.f64 	%fd72, %fd70, %fd71, %fd69;
	st.global.f64 	[%rd4], %fd72;
	add.s64 	%rd116, %rd114, %rd3;
	ld.global.f64 	%fd73, [%rd116];
	add.s64 	%rd117, %rd115, %rd3;
	ld.global.f64 	%fd74, [%rd117];
	fma.rn.f64 	%fd75, %fd73, %fd74, %fd72;
	st.global.f64 	[%rd4], %fd75;
	mul.wide.s32 	%rd118, %r4, 8;
	add.s64 	%rd119, %rd111, %rd118;
	ld.global.f64 	%fd76, [%rd119];
	add.s64 	%rd120, %rd117, %rd3;
	ld.global.f64 	%fd77, [%rd120];
	fma.rn.f64 	%fd78, %fd76, %fd77, %fd75;
	st.global.f64 	[%rd4], %fd78;
	add.s64 	%rd121, %rd119, %rd3;
	ld.global.f64 	%fd79, [%rd121];
	add.s64 	%rd122, %rd120, %rd3;
	ld.global.f64 	%fd80, [%rd122];
	fma.rn.f64 	%fd81, %fd79, %fd80, %fd78;
	st.global.f64 	[%rd4], %fd81;
	add.s64 	%rd123, %rd121, %rd3;
	ld.global.f64 	%fd82, [%rd123];
	add.s64 	%rd124, %rd122, %rd3;
	ld.global.f64 	%fd83, [%rd124];
	fma.rn.f64 	%fd94, %fd82, %fd83, %fd81;
	st.global.f64 	[%rd4], %fd94;
	add.s32 	%r94, %r94, 2;
$L__BB0_12:
	and.b32  	%r80, %r44, 1;
	setp.eq.b32 	%p15, %r80, 1;
	not.pred 	%p16, %p15;
	@%p16 bra 	$L__BB0_14;
	mad.lo.s32 	%r81, %r88, %r3, %r87;
	mad.lo.s32 	%r82, %r94, %r4, %r81;
	mad.lo.s32 	%r83, %r89, %r4, %r87;
	mad.lo.s32 	%r84, %r94, %r3, %r83;
	mul.wide.s32 	%rd125, %r82, 8;
	add.s64 	%rd126, %rd2, %rd125;
	ld.global.f64 	%fd84, [%rd126];
	mul.wide.s32 	%rd127, %r84, 8;
	add.s64 	%rd128, %rd2, %rd127;
	ld.global.f64 	%fd85, [%rd128];
	fma.rn.f64 	%fd86, %fd84, %fd85, %fd94;
	st.global.f64 	[%rd4], %fd86;
	add.s64 	%rd129, %rd126, %rd3;
	ld.global.f64 	%fd87, [%rd129];
	add.s64 	%rd130, %rd128, %rd3;
	ld.global.f64 	%fd88, [%rd130];
	fma.rn.f64 	%fd89, %fd87, %fd88, %fd86;
	st.global.f64 	[%rd4], %fd89;
	add.s64 	%rd131, %rd129, %rd3;
	ld.global.f64 	%fd90, [%rd131];
	add.s64 	%rd132, %rd130, %rd3;
	ld.global.f64 	%fd91, [%rd132];
	fma.rn.f64 	%fd92, %fd90, %fd91, %fd89;
	st.global.f64 	[%rd4], %fd92;
$L__BB0_14:
	add.s32 	%r89, %r89, 1;
	setp.ne.s32 	%p17, %r89, %r43;
	@%p17 bra 	$L__BB0_6;
	add.s32 	%r88, %r88, 1;
	setp.ne.s32 	%p18, %r88, %r43;
	@%p18 bra 	$L__BB0_5;
	mov.u32 	%r85, %ntid.x;
	mov.u32 	%r86, %nctaid.x;
	mad.lo.s32 	%r87, %r85, %r86, %r87;
	setp.lt.s32 	%p19, %r87, %r42;
	@%p19 bra 	$L__BB0_4;
	bra.uni 	$L__BB0_29;
$L__BB0_17:
	and.b32  	%r29, %r43, 3;
	and.b32  	%r30, %r43, 2147483644;
	and.b32  	%r31, %r43, 1;
	mul.wide.s32 	%rd67, %r42, 8;
$L__BB0_18:
	mov.b32 	%r96, 0;
$L__BB0_19:
	setp.lt.u32 	%p4, %r43, 4;
	mad.lo.s32 	%r34, %r96, %r3, %r87;
	mov.b32 	%r99, 0;
	@%p4 bra 	$L__BB0_22;
	mov.b32 	%r97, 0;
$L__BB0_21:
	.pragma "nounroll";
	mad.lo.s32 	%r51, %r97, %r43, %r96;
	mad.lo.s32 	%r52, %r51, %r5, %r87;
	mad.lo.s32 	%r53, %r97, %r4, %r34;
	mul.wide.s32 	%rd7, %r53, 8;
	add.s64 	%rd8, %rd2, %rd7;
	ld.global.f64 	%fd6, [%rd8];
	mul.wide.s32 	%rd9, %r52, 8;
	add.s64 	%rd10, %rd1, %rd9;
	st.global.f64 	[%rd10], %fd6;
	mul.wide.s32 	%rd11, %r42, 8;
	add.s64 	%rd12, %rd8, %rd11;
	ld.global.f64 	%fd7, [%rd12];
	add.s64 	%rd13, %rd10, %rd11;
	st.global.f64 	[%rd13], %fd7;
	add.s64 	%rd14, %rd12, %rd11;
	ld.global.f64 	%fd8, [%rd14];
	add.s64 	%rd15, %rd13, %rd11;
	st.global.f64 	[%rd15], %fd8;
	add.s64 	%rd16, %rd15, %rd11;
	mov.b64 	%rd17, 0;
	st.global.u64 	[%rd16], %rd17;
	add.s32 	%r54, %r51, %r43;
	mad.lo.s32 	%r55, %r54, %r5, %r87;
	mul.wide.s32 	%rd18, %r4, 8;
	add.s64 	%rd19, %rd8, %rd18;
	ld.global.f64 	%fd9, [%rd19];
	mul.wide.s32 	%rd20, %r55, 8;
	add.s64 	%rd21, %rd1, %rd20;
	st.global.f64 	[%rd21], %fd9;
	add.s64 	%rd22, %rd19, %rd11;
	ld.global.f64 	%fd10, [%rd22];
	add.s64 	%rd23, %rd21, %rd11;
	st.global.f64 	[%rd23], %fd10;
	add.s64 	%rd24, %rd22, %rd11;
	ld.global.f64 	%fd11, [%rd24];
	add.s64 	%rd25, %rd23, %rd11;
	st.global.f64 	[%rd25], %fd11;
	add.s64 	%rd26, %rd25, %rd11;
	st.global.u64 	[%rd26], %rd17;
	add.s32 	%r56, %r54, %r43;
	mad.lo.s32 	%r57, %r56, %r5, %r87;
	add.s64 	%rd27, %rd19, %rd18;
	ld.global.f64 	%fd12, [%rd27];
	mul.wide.s32 	%rd28, %r57, 8;
	add.s64 	%rd29, %rd1, %rd28;
	st.global.f64 	[%rd29], %fd12;
	add.s64 	%rd30, %rd27, %rd11;
	ld.global.f64 	%fd13, [%rd30];
	add.s64 	%rd31, %rd29, %rd11;
	st.global.f64 	[%rd31], %fd13;
	add.s64 	%rd32, %rd30, %rd11;
	ld.global.f64 	%fd14, [%rd32];
	add.s64 	%rd33, %rd31, %rd11;
	st.global.f64 	[%rd33], %fd14;
	add.s64 	%rd34, %rd33, %rd11;
	st.global.u64 	[%rd34], %rd17;
	add.s32 	%r58, %r56, %r43;
	mad.lo.s32 	%r59, %r58, %r5, %r87;
	add.s64 	%rd35, %rd27, %rd18;
	ld.global.f64 	%fd15, [%rd35];
	mul.wide.s32 	%rd36, %r59, 8;
	add.s64 	%rd37, %rd1, %rd36;
	st.global.f64 	[%rd37], %fd15;
	add.s64 	%rd38, %rd35, %rd11;
	ld.global.f64 	%fd16, [%rd38];
	add.s64 	%rd39, %rd37, %rd11;
	st.global.f64 	[%rd39], %fd16;
	add.s64 	%rd40, %rd38, %rd11;
	ld.global.f64 	%fd17, [%rd40];
	add.s64 	%rd41, %rd39, %rd11;
	st.global.f64 	[%rd41], %fd17;
	add.s64 	%rd42, %rd41, %rd11;
	st.global.u64 	[%rd42], %rd17;
	add.s32 	%r97, %r97, 4;
	setp.ne.s32 	%p5, %r97, %r30;
	mov.u32 	%r99, %r30;
	@%p5 bra 	$L__BB0_21;
$L__BB0_22:
	setp.eq.s32 	%p6, %r29, 0;
	@%p6 bra 	$L__BB0_27;
	setp.eq.s32 	%p7, %r29, 1;
	@%p7 bra 	$L__BB0_25;
	mad.lo.s32 	%r60, %r99, %r43, %r96;
	mad.lo.s32 	%r61, %r60, %r5, %r87;
	mad.lo.s32 	%r62, %r99, %r4, %r34;
	mul.wide.s32 	%rd43, %r62, 8;
	add.s64 	%rd44, %rd2, %rd43;
	ld.global.f64 	%fd18, [%rd44];
	mul.wide.s32 	%rd45, %r61, 8;
	add.s64 	%rd46, %rd1, %rd45;
	st.global.f64 	[%rd46], %fd18;
	mul.wide.s32 	%rd47, %r42, 8;
	add.s64 	%rd48, %rd44, %rd47;
	ld.global.f64 	%fd19, [%rd48];
	add.s64 	%rd49, %rd46, %rd47;
	st.global.f64 	[%rd49], %fd19;
	add.s64 	%rd50, %rd48, %rd47;
	ld.global.f64 	%fd20, [%rd50];
	add.s64 	%rd51, %rd49, %rd47;
	st.global.f64 	[%rd51], %fd20;
	add.s64 	%rd52, %rd51, %rd47;
	mov.b64 	%rd53, 0;
	st.global.u64 	[%rd52], %rd53;
	add.s32 	%r63, %r60, %r43;
	mad.lo.s32 	%r64, %r63, %r5, %r87;
	mul.wide.s32 	%rd54, %r4, 8;
	add.s64 	%rd55, %rd44, %rd54;
	ld.global.f64 	%fd21, [%rd55];
	mul.wide.s32 	%rd56, %r64, 8;
	add.s64 	%rd57, %rd1, %rd56;
	st.global.f64 	[%rd57], %fd21;
	add.s64 	%rd58, %rd55, %rd47;
	ld.global.f64 	%fd22, [%rd58];
	add.s64 	%rd59, %rd57, %rd47;
	st.global.f64 	[%rd59], %fd22;
	add.s64 	%rd60, %rd58, %rd47;
	ld.global.f64 	%fd23, [%rd60];
	add.s64 	%rd61, %rd59, %rd47;
	st.global.f64 	[%rd61], %fd23;
	add.s64 	%rd62, %rd61, %rd47;
	st.global.u64 	[%rd62], %rd53;
	add.s32 	%r99, %r99, 2;
$L__BB0_25:
	setp.eq.s32 	%p8, %r31, 0;
	@%p8 bra 	$L__BB0_27;
	mad.lo.s32 	%r65, %r99, %r43, %r96;
	mad.lo.s32 	%r66, %r65, %r5, %r87;
	mad.lo.s32 	%r67, %r99, %r4, %r34;
	mul.wide.s32 	%rd63, %r67, 8;
	add.s64 	%rd64, %rd2, %rd63;
	ld.global.f64 	%fd24, [%rd64];
	mul.wide.s32 	%rd65, %r66, 8;
	add.s64 	%rd66, %rd1, %rd65;
	st.global.f64 	[%rd66], %fd24;
	add.s64 	%rd68, %rd64, %rd67;
	ld.global.f64 	%fd25, [%rd68];
	add.s64 	%rd69, %rd66, %rd67;
	st.global.f64 	[%rd69], %fd25;
	add.s64 	%rd70, %rd68, %rd67;
	ld.global.f64 	%fd26, [%rd70];
	add.s64 	%rd71, %rd69, %rd67;
	st.global.f64 	[%rd71], %fd26;
	add.s64 	%rd72, %rd71, %rd67;
	mov.b64 	%rd73, 0;
	st.global.u64 	[%rd72], %rd73;
$L__BB0_27:
	add.s32 	%r96, %r96, 1;
	setp.ne.s32 	%p9, %r96, %r43;
	@%p9 bra 	$L__BB0_19;
	add.s32 	%r87, %r87, %r6;
	setp.lt.s32 	%p10, %r87, %r42;
	@%p10 bra 	$L__BB0_18;
$L__BB0_29:
	ret;

}


// ===== COMPILED SASS (sm_100) =====

	.target	sm_100

	.elftype	@"ET_EXEC"


//--------------------- .note.nv.tkinfo           --------------------------
	.section	.note.nv.tkinfo,"",@"SHT_NOTE"
	.sectionflags	@"SHF_NOTE_NV_TKINFO"
	.tkinfo
        /*0018*/ 	.word	0x00000002
        /*0030*/ 	.string	""
        /*0030*/ 	.string	"ptxas"
        /*0030*/ 	.string	"Cuda compilation tools, release 13.0, V13.0.88"
        /*0030*/ 	.string	"Build cuda_13.0.r13.0/compiler.36424714_0"
        /*0030*/ 	.string	"-arch sm_100 -m 64 "



//--------------------- .note.nv.cuinfo           --------------------------
	.section	.note.nv.cuinfo,"",@"SHT_NOTE"
	.sectionflags	@"SHF_NOTE_NV_CUINFO"
        /*0018*/ 	.short	0x0002
        /*001a*/ 	.short	0x0064
        /*001c*/ 	.short	0x0082
	.zero		2


//--------------------- .nv.info                  --------------------------
	.section	.nv.info,"",@"SHT_CUDA_INFO"
	.align	4


	//----- nvinfo : EIATTR_REGCOUNT
	.align		4
        /*0000*/ 	.byte	0x04, 0x2f
        /*0002*/ 	.short	(.L_1 - .L_0)
	.align		4
.L_0:
        /*0004*/ 	.word	index@(_Z20no_1e_tmpC_cs_kerneliiiPdS_)
        /*0008*/ 	.word	0x00000020


	//----- nvinfo : EIATTR_FRAME_SIZE
	.align		4
.L_1:
        /*000c*/ 	.byte	0x04, 0x11
        /*000e*/ 	.short	(.L_3 - .L_2)
	.align		4
.L_2:
        /*0010*/ 	.word	index@(_Z20no_1e_tmpC_cs_kerneliiiPdS_)
        /*0014*/ 	.word	0x00000000


	//----- nvinfo : EIATTR_MIN_STACK_SIZE
	.align		4
.L_3:
        /*0018*/ 	.byte	0x04, 0x12
        /*001a*/ 	.short	(.L_5 - .L_4)
	.align		4
.L_4:
        /*001c*/ 	.word	index@(_Z20no_1e_tmpC_cs_kerneliiiPdS_)
        /*0020*/ 	.word	0x00000000
.L_5:


//--------------------- .nv.compat                --------------------------
	.section	.nv.compat,"",@"SHT_CUDA_COMPAT_INFO"
	.align	4
        /*0000*/ 	.byte	0x02, 0x09, 0x00, 0x00, 0x02, 0x02, 0x01, 0x00, 0x02, 0x05, 0x05, 0x00, 0x03, 0x07, 0x01, 0x01
        /*0010*/ 	.byte	0x02, 0x03, 0x00, 0x00, 0x02, 0x06, 0x01, 0x00, 0x04, 0x0b, 0x08, 0x00, 0x01, 0x00, 0x00, 0x00
        /*0020*/ 	.byte	0x00, 0x00, 0x00, 0x00


//--------------------- .nv.info._Z20no_1e_tmpC_cs_kerneliiiPdS_ --------------------------
	.section	.nv.info._Z20no_1e_tmpC_cs_kerneliiiPdS_,"",@"SHT_CUDA_INFO"
	.sectionflags	@""
	.align	4


	//----- nvinfo : EIATTR_CUDA_API_VERSION
	.align		4
        /*0000*/ 	.byte	0x04, 0x37
        /*0002*/ 	.short	(.L_7 - .L_6)
.L_6:
        /*0004*/ 	.word	0x00000082


	//----- nvinfo : EIATTR_KPARAM_INFO
	.align		4
.L_7:
        /*0008*/ 	.byte	0x04, 0x17
        /*000a*/ 	.short	(.L_9 - .L_8)
.L_8:
        /*000c*/ 	.word	0x00000000
        /*0010*/ 	.short	0x0004
        /*0012*/ 	.short	0x0018
        /*0014*/ 	.byte	0x00, 0xf5, 0x21, 0x00


	//----- nvinfo : EIATTR_KPARAM_INFO
	.align		4
.L_9:
        /*0018*/ 	.byte	0x04, 0x17
        /*001a*/ 	.short	(.L_11 - .L_10)
.L_10:
        /*001c*/ 	.word	0x00000000
        /*0020*/ 	.short	0x0003
        /*0022*/ 	.short	0x0010
        /*0024*/ 	.byte	0x00, 0xf5, 0x21, 0x00


	//----- nvinfo : EIATTR_KPARAM_INFO
	.align		4
.L_11:
        /*0028*/ 	.byte	0x04, 0x17
        /*002a*/ 	.short	(.L_13 - .L_12)
.L_12:
        /*002c*/ 	.word	0x00000000
        /*0030*/ 	.short	0x0002
        /*0032*/ 	.short	0x0008
        /*0034*/ 	.byte	0x00, 0xf0, 0x11, 0x00


	//----- nvinfo : EIATTR_KPARAM_INFO
	.align		4
.L_13:
        /*0038*/ 	.byte	0x04, 0x17
        /*003a*/ 	.short	(.L_15 - .L_14)
.L_14:
        /*003c*/ 	.word	0x00000000
        /*0040*/ 	.short	0x0001
        /*0042*/ 	.short	0x0004
        /*0044*/ 	.byte	0x00, 0xf0, 0x11, 0x00


	//----- nvinfo : EIATTR_KPARAM_INFO
	.align		4
.L_15:
        /*0048*/ 	.byte	0x04, 0x17
        /*004a*/ 	.short	(.L_17 - .L_16)
.L_16:
        /*004c*/ 	.word	0x00000000
        /*0050*/ 	.short	0x0000
        /*0052*/ 	.short	0x0000
        /*0054*/ 	.byte	0x00, 0xf0, 0x11, 0x00


	//----- nvinfo : EIATTR_SPARSE_MMA_MASK
	.align		4
.L_17:
        /*0058*/ 	.byte	0x03, 0x50
        /*005a*/ 	.short	0x0000


	//----- nvinfo : EIATTR_MAXREG_COUNT
	.align		4
        /*005c*/ 	.byte	0x03, 0x1b
        /*005e*/ 	.short	0x00ff


	//----- nvinfo : EIATTR_MERCURY_ISA_VERSION
	.align		4
        /*0060*/ 	.byte	0x03, 0x5f
        /*0062*/ 	.short	0x0101


	//----- nvinfo : EIATTR_VRC_CTA_INIT_COUNT
	.align		4
        /*0064*/ 	.byte	0x02, 0x4a
	.zero		1
	.zero		1


	//----- nvinfo : EIATTR_EXIT_INSTR_OFFSETS
	.align		4
        /*0068*/ 	.byte	0x04, 0x1c
        /*006a*/ 	.short	(.L_19 - .L_18)


	//   ....[0]....
.L_18:
        /*006c*/ 	.word	0x00000070


	//   ....[1]....
        /*0070*/ 	.word	0x000000c0


	//   ....[2]....
        /*0074*/ 	.word	0x00000d40


	//   ....[3]....
        /*0078*/ 	.word	0x000016c0


	//----- nvinfo : EIATTR_CRS_STACK_SIZE
	.align		4
.L_19:
        /*007c*/ 	.byte	0x04, 0x1e
        /*007e*/ 	.short	(.L_21 - .L_20)
.L_20:
        /*0080*/ 	.word	0x00000000


	//----- nvinfo : EIATTR_CBANK_PARAM_SIZE
	.align		4
.L_21:
        /*0084*/ 	.byte	0x03, 0x19
        /*0086*/ 	.short	0x0020


	//----- nvinfo : EIATTR_PARAM_CBANK
	.align		4
        /*0088*/ 	.byte	0x04, 0x0a
        /*008a*/ 	.short	(.L_23 - .L_22)
	.align		4
.L_22:
        /*008c*/ 	.word	index@(.nv.constant0._Z20no_1e_tmpC_cs_kerneliiiPdS_)
        /*0090*/ 	.short	0x0380
        /*0092*/ 	.short	0x0020


	//----- nvinfo : EIATTR_SW_WAR
	.align		4
.L_23:
        /*0094*/ 	.byte	0x04, 0x36
        /*0096*/ 	.short	(.L_25 - .L_24)
.L_24:
        /*0098*/ 	.word	0x00000008
.L_25:


//--------------------- .nv.callgraph             --------------------------
	.section	.nv.callgraph,"",@"SHT_CUDA_CALLGRAPH"
	.align	4
	.sectionentsize	8
	.align		4
        /*0000*/ 	.word	0x00000000
	.align		4
        /*0004*/ 	.word	0xffffffff
	.align		4
        /*0008*/ 	.word	0x00000000
	.align		4
        /*000c*/ 	.word	0xfffffffe
	.align		4
        /*0010*/ 	.word	0x00000000
	.align		4
        /*0014*/ 	.word	0xfffffffd
	.align		4
        /*0018*/ 	.word	0x00000000
	.align		4
        /*001c*/ 	.word	0xfffffffc


//--------------------- .text._Z20no_1e_tmpC_cs_kerneliiiPdS_ --------------------------
	.section	.text._Z20no_1e_tmpC_cs_kerneliiiPdS_,"ax",@progbits
	.align	128
        .global         _Z20no_1e_tmpC_cs_kerneliiiPdS_
        .type           _Z20no_1e_tmpC_cs_kerneliiiPdS_,@function
        .size           _Z20no_1e_tmpC_cs_kerneliiiPdS_,(.L_x_15 - _Z20no_1e_tmpC_cs_kerneliiiPdS_)
        .other          _Z20no_1e_tmpC_cs_kerneliiiPdS_,@"STO_CUDA_ENTRY STV_DEFAULT"
_Z20no_1e_tmpC_cs_kerneliiiPdS_:
.text._Z20no_1e_tmpC_cs_kerneliiiPdS_:
[----:B------:R-:W-:Y:S01]  /*0000*/  LDC R1, c[0x0][0x37c] ;  /* 0x0000df00ff017b82 */ /* 0x000fe20000000800 */
[----:B------:R-:W0:Y:S07]  /*0010*/  S2R R3, SR_TID.X ;  /* 0x0000000000037919 */ /* 0x000e2e0000002100 */
[----:B------:R-:W0:Y:S01]  /*0020*/  S2UR UR4, SR_CTAID.X ;  /* 0x00000000000479c3 */ /* 0x000e220000002500 */
[----:B------:R-:W1:Y:S07]  /*0030*/  LDCU UR5, c[0x0][0x380] ;  /* 0x00007000ff0577ac */ /* 0x000e6e0008000800 */
[----:B------:R-:W0:Y:S02]  /*0040*/  LDC R2, c[0x0][0x360] ;  /* 0x0000d800ff027b82 */ /* 0x000e240000000800 */
[----:B0-----:R-:W-:-:S05]  /*0050*/  IMAD R3, R2, UR4, R3 ;  /* 0x0000000402037c24 */ /* 0x001fca000f8e0203 */
[----:B-1----:R-:W-:-:S13]  /*0060*/  ISETP.GE.AND P0, PT, R3, UR5, PT ;  /* 0x0000000503007c0c */ /* 0x002fda000bf06270 */
[----:B------:R-:W-:Y:S05]  /*0070*/  @P0 EXIT ;  /* 0x000000000000094d */ /* 0x000fea0003800000 */
[----:B------:R-:W0:Y:S01]  /*0080*/  LDC R5, c[0x0][0x384] ;  /* 0x0000e100ff057b82 */ /* 0x000e220000000800 */
[----:B------:R-:W1:Y:S02]  /*0090*/  LDCU UR4, c[0x0][0x370] ;  /* 0x00006e00ff0477ac */ /* 0x000e640008000800 */
[----:B-1----:R-:W-:Y:S01]  /*00a0*/  IMAD R2, R2, UR4, RZ ;  /* 0x0000000402027c24 */ /* 0x002fe2000f8e02ff */
[----:B0-----:R-:W-:-:S13]  /*00b0*/  ISETP.GE.AND P0, PT, R5, 0x1, PT ;  /* 0x000000010500780c */ /* 0x001fda0003f06270 */
[----:B------:R-:W-:Y:S05]  /*00c0*/  @!P0 EXIT ;  /* 0x000000000000894d */ /* 0x000fea0003800000 */
[----:B------:R-:W0:Y:S01]  /*00d0*/  LDCU UR4, c[0x0][0x388] ;  /* 0x00007100ff0477ac */ /* 0x000e220008000800 */
[----:B------:R-:W-:Y:S01]  /*00e0*/  UIMAD UR6, UR5, 0x3, URZ ;  /* 0x00000003050678a4 */ /* 0x000fe2000f8e02ff */
[----:B------:R-:W1:Y:S05]  /*00f0*/  LDCU.64 UR10, c[0x0][0x358] ;  /* 0x00006b00ff0a77ac */ /* 0x000e6a0008000a00 */
[----:B------:R-:W-:Y:S01]  /*0100*/  IMAD R0, R5, UR6, RZ ;  /* 0x0000000605007c24 */ /* 0x000fe2000f8e02ff */
[----:B------:R-:W-:Y:S02]  /*0110*/  USHF.L.U32 UR8, UR5, 0x2, URZ ;  /* 0x0000000205087899 */ /* 0x000fe400080006ff */
[----:B0-----:R-:W-:-:S09]  /*0120*/  UISETP.GE.AND UP0, UPT, UR4, 0x1, UPT ;  /* 0x000000010400788c */ /* 0x001fd2000bf06270 */
[----:B-1----:R-:W-:Y:S05]  /*0130*/  BRA.U !UP0, `(.L_x_0) ;  /* 0x0000000d08047547 */ /* 0x002fea000b800000 */
[----:B------:R-:W-:Y:S02]  /*0140*/  ULOP3.LUT UR4, UR4, 0x3, URZ, 0xc0, !UPT ;  /* 0x0000000304047892 */ /* 0x000fe4000f8ec0ff */
[----:B------:R-:W-:-:S12]  /*0150*/  UIMAD UR5, UR5, 0xc, URZ ;  /* 0x0000000c050578a4 */ /* 0x000fd8000f8e02ff */
.L_x_7:
[----:B0123--:R-:W-:-:S07]  /*0160*/  HFMA2 R2, -RZ, RZ, 0, 0 ;  /* 0x00000000ff027431 */ /* 0x00ffce00000001ff */
.L_x_6:
[----:B0123--:R-:W-:-:S07]  /*0170*/  MOV R4, RZ ;  /* 0x000000ff00047202 */ /* 0x00ffce0000000f00 */
.L_x_5:
[----:B0--3--:R-:W0:Y:S01]  /*0180*/  LDC.64 R10, c[0x0][0x390] ;  /* 0x0000e400ff0a7b82 */ /* 0x009e220000000a00 */
[----:B------:R-:W-:-:S04]  /*0190*/  IMAD R26, R2, UR6, R3 ;  /* 0x00000006021a7c24 */ /* 0x000fc8000f8e0203 */
[----:B-12---:R-:W-:-:S03]  /*01a0*/  IMAD R7, R4, R0, R26 ;  /* 0x0000000004077224 */ /* 0x006fc600078e021a */
[----:B------:R-:W1:Y:S08]  /*01b0*/  LDC.64 R8, c[0x0][0x380] ;  /* 0x0000e000ff087b82 */ /* 0x000e700000000a00 */
[----:B------:R-:W2:Y:S01]  /*01c0*/  LDC.64 R14, c[0x0][0x398] ;  /* 0x0000e600ff0e7b82 */ /* 0x000ea20000000a00 */
[----:B0-----:R-:W-:-:S05]  /*01d0*/  IMAD.WIDE R6, R7, 0x8, R10 ;  /* 0x0000000807067825 */ /* 0x001fca00078e020a */
[----:B------:R-:W3:Y:S01]  /*01e0*/  LDG.E.64 R12, desc[UR10][R6.64] ;  /* 0x0000000a060c7981 */ /* 0x000ee2000c1e1b00 */
[----:B-1----:R-:W-:-:S04]  /*01f0*/  IMAD R16, R4, R9, R2 ;  /* 0x0000000904107224 */ /* 0x002fc800078e0202 */
[----:B------:R-:W-:Y:S02]  /*0200*/  IMAD R5, R16, UR8, R3 ;  /* 0x0000000810057c24 */ /* 0x000fe4000f8e0203 */
[----:B------:R-:W-:-:S04]  /*0210*/  IMAD.WIDE R16, R8, 0x8, R6 ;  /* 0x0000000808107825 */ /* 0x000fc800078e0206 */
[----:B--2---:R-:W-:Y:S02]  /*0220*/  IMAD.WIDE R14, R5, 0x8, R14 ;  /* 0x00000008050e7825 */ /* 0x004fe400078e020e */
[----:B------:R-:W0:Y:S03]  /*0230*/  LDC R5, c[0x0][0x388] ;  /* 0x0000e200ff057b82 */ /* 0x000e260000000800 */
[----:B---3--:R1:W-:Y:S04]  /*0240*/  STG.E.64 desc[UR10][R14.64], R12 ;  /* 0x0000000c0e007986 */ /* 0x0083e8000c101b0a */
[----:B------:R-:W2:Y:S01]  /*0250*/  LDG.E.64 R18, desc[UR10][R16.64] ;  /* 0x0000000a10127981 */ /* 0x000ea2000c1e1b00 */
[----:B------:R-:W-:-:S04]  /*0260*/  IMAD.WIDE R20, R8, 0x8, R14 ;  /* 0x0000000808147825 */ /* 0x000fc800078e020e */
[----:B------:R-:W-:-:S04]  /*0270*/  IMAD.WIDE R22, R8, 0x8, R16 ;  /* 0x0000000808167825 */ /* 0x000fc800078e0210 */
[C---:B------:R-:W-:Y:S01]  /*0280*/  IMAD.WIDE R28, R8.reuse, 0x8, R20 ;  /* 0x00000008081c7825 */ /* 0x040fe200078e0214 */
[----:B--2---:R1:W-:Y:S04]  /*0290*/  STG.E.64 desc[UR10][R20.64], R18 ;  /* 0x0000001214007986 */ /* 0x0043e8000c101b0a */
[----:B------:R-:W2:Y:S01]  /*02a0*/  LDG.E.64 R22, desc[UR10][R22.64] ;  /* 0x0000000a16167981 */ /* 0x000ea2000c1e1b00 */
[----:B------:R-:W-:Y:S01]  /*02b0*/  IMAD.WIDE R6, R8, 0x8, R28 ;  /* 0x0000000808067825 */ /* 0x000fe200078e021c */
[----:B0-----:R-:W-:Y:S02]  /*02c0*/  ISETP.GE.U32.AND P0, PT, R5, 0x4, PT ;  /* 0x000000040500780c */ /* 0x001fe40003f06070 */
[----:B------:R-:W-:Y:S02]  /*02d0*/  CS2R R16, SRZ ;  /* 0x0000000000107805 */ /* 0x000fe4000001ff00 */
[----:B------:R-:W-:Y:S01]  /*02e0*/  MOV R25, RZ ;  /* 0x000000ff00197202 */ /* 0x000fe20000000f00 */
[----:B--2---:R1:W-:Y:S04]  /*02f0*/  STG.E.64 desc[UR10][R28.64], R22 ;  /* 0x000000161c007986 */ /* 0x0043e8000c101b0a */
[----:B------:R1:W-:Y:S04]  /*0300*/  STG.E.64 desc[UR10][R6.64], RZ ;  /* 0x000000ff06007986 */ /* 0x0003e8000c101b0a */
[----:B------:R-:W-:Y:S05]  /*0310*/  @!P0 BRA `(.L_x_1) ;  /* 0x0000000400448947 */ /* 0x000fea0003800000 */
[----:B------:R-:W-:Y:S01]  /*0320*/  LOP3.LUT R25, R5, 0x7ffffffc, RZ, 0xc0, !PT ;  /* 0x7ffffffc05197812 */ /* 0x000fe200078ec0ff */
[----:B------:R-:W-:Y:S01]  /*0330*/  IMAD R27, R4, R0, R3 ;  /* 0x00000000041b7224 */ /* 0x000fe200078e0203 */
[----:B------:R-:W-:Y:S02]  /*0340*/  CS2R R16, SRZ ;  /* 0x0000000000107805 */ /* 0x000fe4000001ff00 */
[----:B------:R-:W-:-:S07]  /*0350*/  IADD3 R24, PT, PT, -R25, RZ, RZ ;  /* 0x000000ff19187210 */ /* 0x000fce0007ffe1ff */
.L_x_2:
[----:B-1----:R-:W-:-:S04]  /*0360*/  IMAD.WIDE R22, R26, 0x8, R10 ;  /* 0x000000081a167825 */ /* 0x002fc800078e020a */
[----:B------:R-:W-:Y:S01]  /*0370*/  IMAD.WIDE R12, R27, 0x8, R10 ;  /* 0x000000081b0c7825 */ /* 0x000fe200078e020a */
[----:B0-----:R-:W2:Y:S04]  /*0380*/  LDG.E.64 R14, desc[UR10][R22.64] ;  /* 0x0000000a160e7981 */ /* 0x001ea8000c1e1b00 */
[----:B------:R0:W2:Y:S01]  /*0390*/  LDG.E.64 R20, desc[UR10][R12.64] ;  /* 0x0000000a0c147981 */ /* 0x0000a2000c1e1b00 */
[----:B------:R-:W-:-:S04]  /*03a0*/  IMAD.WIDE R18, R8, 0x8, R22 ;  /* 0x0000000808127825 */ /* 0x000fc800078e0216 */
[----:B0-----:R-:W-:Y:S01]  /*03b0*/  IMAD.WIDE R12, R8, 0x8, R12 ;  /* 0x00000008080c7825 */ /* 0x001fe200078e020c */
[----:B--2---:R-:W-:-:S07]  /*03c0*/  DFMA R20, R14, R20, R16 ;  /* 0x000000140e14722b */ /* 0x004fce0000000010 */
[----:B------:R-:W-:Y:S04]  /*03d0*/  STG.E.64 desc[UR10][R6.64], R20 ;  /* 0x0000001406007986 */ /* 0x000fe8000c101b0a */
[----:B------:R-:W2:Y:S04]  /*03e0*/  LDG.E.64 R14, desc[UR10][R12.64] ;  /* 0x0000000a0c0e7981 */ /* 0x000ea8000c1e1b00 */
[----:B------:R0:W2:Y:S02]  /*03f0*/  LDG.E.64 R16, desc[UR10][R18.64] ;  /* 0x0000000a12107981 */ /* 0x0000a4000c1e1b00 */
[----:B0-----:R-:W-:Y:S01]  /*0400*/  IMAD.WIDE R18, R8, 0x8, R18 ;  /* 0x0000000808127825 */ /* 0x001fe200078e0212 */
[----:B--2---:R-:W-:-:S03]  /*0410*/  DFMA R28, R16, R14, R20 ;  /* 0x0000000e101c722b */ /* 0x004fc60000000014 */
[----:B------:R-:W-:-:S04]  /*0420*/  IMAD.WIDE R16, R8, 0x8, R12 ;  /* 0x0000000808107825 */ /* 0x000fc800078e020c */
[----:B------:R0:W-:Y:S04]  /*0430*/  STG.E.64 desc[UR10][R6.64], R28 ;  /* 0x0000001c06007986 */ /* 0x0001e8000c101b0a */
[----:B------:R-:W0:Y:S04]  /*0440*/  LDG.E.64 R12, desc[UR10][R18.64] ;  /* 0x0000000a120c7981 */ /* 0x000e28000c1e1b00 */
[----:B------:R-:W0:Y:S01]  /*0450*/  LDG.E.64 R14, desc[UR10][R16.64] ;  /* 0x0000000a100e7981 */ /* 0x000e22000c1e1b00 */
[----:B------:R-:W-:Y:S01]  /*0460*/  IMAD.WIDE R22, R0, 0x8, R22 ;  /* 0x0000000800167825 */ /* 0x000fe200078e0216 */
[----:B0-----:R-:W-:-:S03]  /*0470*/  DFMA R28, R12, R14, R28 ;  /* 0x0000000e0c1c722b */ /* 0x001fc6000000001c */
[----:B------:R-:W-:-:S04]  /*0480*/  IMAD.WIDE R14, R8, 0x8, R16 ;  /* 0x00000008080e7825 */ /* 0x000fc800078e0210 */
[----:B------:R0:W-:Y:S04]  /*0490*/  STG.E.64 desc[UR10][R6.64], R28 ;  /* 0x0000001c06007986 */ /* 0x0001e8000c101b0a */
[----:B------:R-:W2:Y:S04]  /*04a0*/  LDG.E.64 R12, desc[UR10][R22.64] ;  /* 0x0000000a160c7981 */ /* 0x000ea8000c1e1b00 */
[----:B------:R1:W2:Y:S01]  /*04b0*/  LDG.E.64 R20, desc[UR10][R14.64] ;  /* 0x0000000a0e147981 */ /* 0x0002a2000c1e1b00 */
[----:B------:R-:W-:-:S04]  /*04c0*/  IMAD.WIDE R18, R8, 0x8, R22 ;  /* 0x0000000808127825 */ /* 0x000fc800078e0216 */
[----:B-1----:R-:W-:Y:S01]  /*04d0*/  IMAD.WIDE R14, R8, 0x8, R14 ;  /* 0x00000008080e7825 */ /* 0x002fe200078e020e */
[----:B--2---:R-:W-:-:S07]  /*04e0*/  DFMA R20, R12, R20, R28 ;  /* 0x000000140c14722b */ /* 0x004fce000000001c */
[----:B------:R1:W-:Y:S04]  /*04f0*/  STG.E.64 desc[UR10][R6.64], R20 ;  /* 0x0000001406007986 */ /* 0x0003e8000c101b0a */
[----:B------:R-:W2:Y:S04]  /*0500*/  LDG.E.64 R12, desc[UR10][R14.64] ;  /* 0x0000000a0e0c7981 */ /* 0x000ea8000c1e1b00 */
[----:B------:R-:W2:Y:S01]  /*0510*/  LDG.E.64 R16, desc[UR10][R18.64] ;  /* 0x0000000a12107981 */ /* 0x000ea2000c1e1b00 */
[----:B0-----:R-:W-:Y:S01]  /*0520*/  IMAD.WIDE R28, R8, 0x8, R14 ;  /* 0x00000008081c7825 */ /* 0x001fe200078e020e */
[----:B--2---:R-:W-:-:S03]  /*0530*/  DFMA R12, R16, R12, R20 ;  /* 0x0000000c100c722b */ /* 0x004fc60000000014 */
[----:B-1----:R-:W-:-:S04]  /*0540*/  IMAD.WIDE R20, R8, 0x8, R18 ;  /* 0x0000000808147825 */ /* 0x002fc800078e0212 */
[----:B------:R0:W-:Y:S04]  /*0550*/  STG.E.64 desc[UR10][R6.64], R12 ;  /* 0x0000000c06007986 */ /* 0x0001e8000c101b0a */
[----:B------:R1:W2:Y:S04]  /*0560*/  LDG.E.64 R14, desc[UR10][R20.64] ;  /* 0x0000000a140e7981 */ /* 0x0002a8000c1e1b00 */
[----:B------:R-:W2:Y:S01]  /*0570*/  LDG.E.64 R16, desc[UR10][R28.64] ;  /* 0x0000000a1c107981 */ /* 0x000ea2000c1e1b00 */
[----:B-1----:R-:W-:Y:S01]  /*0580*/  IMAD.WIDE R20, R8, 0x8, R28 ;  /* 0x0000000808147825 */ /* 0x002fe200078e021c */
[----:B--2---:R-:W-:-:S03]  /*0590*/  DFMA R16, R14, R16, R12 ;  /* 0x000000100e10722b */ /* 0x004fc6000000000c */
[----:B0-----:R-:W-:-:S04]  /*05a0*/  IMAD.WIDE R12, R0, 0x8, R22 ;  /* 0x00000008000c7825 */ /* 0x001fc800078e0216 */
[----:B------:R0:W-:Y:S04]  /*05b0*/  STG.E.64 desc[UR10][R6.64], R16 ;  /* 0x0000001006007986 */ /* 0x0001e8000c101b0a */
[----:B------:R-:W2:Y:S04]  /*05c0*/  LDG.E.64 R18, desc[UR10][R12.64] ;  /* 0x0000000a0c127981 */ /* 0x000ea8000c1e1b00 */
[----:B------:R-:W2:Y:S02]  /*05d0*/  LDG.E.64 R14, desc[UR10][R20.64] ;  /* 0x0000000a140e7981 */ /* 0x000ea4000c1e1b00 */
[----:B--2---:R-:W-:Y:S01]  /*05e0*/  DFMA R14, R18, R14, R16 ;  /* 0x0000000e120e722b */ /* 0x004fe20000000010 */
[----:B0-----:R-:W-:-:S04]  /*05f0*/  IMAD.WIDE R16, R8, 0x8, R20 ;  /* 0x0000000808107825 */ /* 0x001fc800078e0214 */
[C---:B------:R-:W-:Y:S02]  /*0600*/  IMAD.WIDE R18, R8.reuse, 0x8, R12 ;  /* 0x0000000808127825 */ /* 0x040fe400078e020c */
[----:B------:R-:W-:Y:S04]  /*0610*/  STG.E.64 desc[UR10][R6.64], R14 ;  /* 0x0000000e06007986 */ /* 0x000fe8000c101b0a */
[----:B------:R0:W2:Y:S04]  /*0620*/  LDG.E.64 R20, desc[UR10][R16.64] ;  /* 0x0000000a10147981 */ /* 0x0000a8000c1e1b00 */
[----:B------:R-:W2:Y:S01]  /*0630*/  LDG.E.64 R22, desc[UR10][R18.64] ;  /* 0x0000000a12167981 */ /* 0x000ea2000c1e1b00 */
[----:B------:R-:W-:-:S04]  /*0640*/  IMAD.WIDE R28, R8, 0x8, R18 ;  /* 0x00000008081c7825 */ /* 0x000fc800078e0212 */
[----:B0-----:R-:W-:Y:S01]  /*0650*/  IMAD.WIDE R16, R8, 0x8, R16 ;  /* 0x0000000808107825 */ /* 0x001fe200078e0210 */
[----:B--2---:R-:W-:-:S07]  /*0660*/  DFMA R22, R22, R20, R14 ;  /* 0x000000141616722b */ /* 0x004fce000000000e */
[----:B------:R0:W-:Y:S04]  /*0670*/  STG.E.64 desc[UR10][R6.64], R22 ;  /* 0x0000001606007986 */ /* 0x0001e8000c101b0a */
[----:B------:R-:W2:Y:S04]  /*0680*/  LDG.E.64 R28, desc[UR10][R28.64] ;  /* 0x0000000a1c1c7981 */ /* 0x000ea8000c1e1b00 */
[----:B------:R-:W2:Y:S02]  /*0690*/  LDG.E.64 R20, desc[UR10][R16.64] ;  /* 0x0000000a10147981 */ /* 0x000ea4000c1e1b00 */
[----:B--2---:R-:W-:Y:S01]  /*06a0*/  DFMA R20, R28, R20, R22 ;  /* 0x000000141c14722b */ /* 0x004fe20000000016 */
[----:B------:R-:W-:-:S04]  /*06b0*/  IMAD.WIDE R28, R0, 0x8, R12 ;  /* 0x00000008001c7825 */ /* 0x000fc800078e020c */
[C---:B0-----:R-:W-:Y:S02]  /*06c0*/  IMAD.WIDE R22, R8.reuse, 0x8, R16 ;  /* 0x0000000808167825 */ /* 0x041fe400078e0210 */
[----:B------:R0:W-:Y:S04]  /*06d0*/  STG.E.64 desc[UR10][R6.64], R20 ;  /* 0x0000001406007986 */ /* 0x0001e8000c101b0a */
[----:B------:R-:W0:Y:S04]  /*06e0*/  LDG.E.64 R14, desc[UR10][R28.64] ;  /* 0x0000000a1c0e7981 */ /* 0x000e28000c1e1b00 */
[----:B------:R-:W0:Y:S01]  /*06f0*/  LDG.E.64 R12, desc[UR10][R22.64] ;  /* 0x0000000a160c7981 */ /* 0x000e22000c1e1b00 */
[----:B------:R-:W-:Y:S01]  /*0700*/  IMAD.WIDE R18, R8, 0x8, R28 ;  /* 0x0000000808127825 */ /* 0x000fe200078e021c */
[----:B0-----:R-:W-:-:S03]  /*0710*/  DFMA R20, R14, R12, R20 ;  /* 0x0000000c0e14722b */ /* 0x001fc60000000014 */
[----:B------:R-:W-:-:S04]  /*0720*/  IMAD.WIDE R12, R8, 0x8, R22 ;  /* 0x00000008080c7825 */ /* 0x000fc800078e0216 */
[----:B------:R0:W-:Y:S04]  /*0730*/  STG.E.64 desc[UR10][R6.64], R20 ;  /* 0x0000001406007986 */ /* 0x0001e8000c101b0a */
[----:B------:R1:W2:Y:S04]  /*0740*/  LDG.E.64 R16, desc[UR10][R18.64] ;  /* 0x0000000a12107981 */ /* 0x0002a8000c1e1b00 */
[----:B------:R3:W2:Y:S01]  /*0750*/  LDG.E.64 R14, desc[UR10][R12.64] ;  /* 0x0000000a0c0e7981 */ /* 0x0006a2000c1e1b00 */
[----:B-1----:R-:W-:-:S04]  /*0760*/  IMAD.WIDE R18, R8, 0x8, R18 ;  /* 0x0000000808127825 */ /* 0x002fc800078e0212 */
[----:B---3--:R-:W-:Y:S01]  /*0770*/  IMAD.WIDE R12, R8, 0x8, R12 ;  /* 0x00000008080c7825 */ /* 0x008fe200078e020c */
[----:B--2---:R-:W-:-:S07]  /*0780*/  DFMA R14, R16, R14, R20 ;  /* 0x0000000e100e722b */ /* 0x004fce0000000014 */
[----:B------:R0:W-:Y:S04]  /*0790*/  STG.E.64 desc[UR10][R6.64], R14 ;  /* 0x0000000e06007986 */ /* 0x0001e8000c101b0a */
[----:B------:R-:W2:Y:S04]  /*07a0*/  LDG.E.64 R16, desc[UR10][R18.64] ;  /* 0x0000000a12107981 */ /* 0x000ea8000c1e1b00 */
[----:B------:R-:W2:Y:S01]  /*07b0*/  LDG.E.64 R22, desc[UR10][R12.64] ;  /* 0x0000000a0c167981 */ /* 0x000ea2000c1e1b00 */
[----:B------:R-:W-:Y:S01]  /*07c0*/  IADD3 R24, PT, PT, R24, 0x4, RZ ;  /* 0x0000000418187810 */ /* 0x000fe20007ffe0ff */
[----:B------:R-:W-:Y:S01]  /*07d0*/  IMAD R26, R9, UR5, R26 ;  /* 0x00000005091a7c24 */ /* 0x000fe2000f8e021a */
[----:B------:R-:W-:-:S02]  /*07e0*/  IADD3 R27, PT, PT, R27, UR5, RZ ;  /* 0x000000051b1b7c10 */ /* 0x000fc4000fffe0ff */
[----:B------:R-:W-:Y:S01]  /*07f0*/  ISETP.NE.AND P0, PT, R24, RZ, PT ;  /* 0x000000ff1800720c */ /* 0x000fe20003f05270 */
[----:B--2---:R-:W-:-:S07]  /*0800*/  DFMA R16, R16, R22, R14 ;  /* 0x000000161010722b */ /* 0x004fce000000000e */
[----:B------:R0:W-:Y:S05]  /*0810*/  STG.E.64 desc[UR10][R6.64], R16 ;  /* 0x0000001006007986 */ /* 0x0001ea000c101b0a */
[----:B------:R-:W-:Y:S05]  /*0820*/  @P0 BRA `(.L_x_2) ;  /* 0xfffffff800cc0947 */ /* 0x000fea000383ffff */
.L_x_1:
[----:B------:R-:W-:-:S09]  /*0830*/  UISETP.NE.AND UP0, UPT, UR4, URZ, UPT ;  /* 0x000000ff0400728c */ /* 0x000fd2000bf05270 */
[----:B------:R-:W-:Y:S05]  /*0840*/  BRA.U !UP0, `(.L_x_3) ;  /* 0x0000000508107547 */ /* 0x000fea000b800000 */
[----:B------:R-:W-:Y:S01]  /*0850*/  UISETP.NE.AND UP0, UPT, UR4, 0x1, UPT ;  /* 0x000000010400788c */ /* 0x000fe2000bf05270 */
[----:B------:R-:W-:-:S04]  /*0860*/  LOP3.LUT R5, R5, 0x1, RZ, 0xc0, !PT ;  /* 0x0000000105057812 */ /* 0x000fc800078ec0ff */
[----:B------:R-:W-:-:S04]  /*0870*/  ISETP.NE.U32.AND P0, PT, R5, 0x1, PT ;  /* 0x000000010500780c */ /* 0x000fc80003f05070 */
[----:B------:R-:W-:Y:S09]  /*0880*/  BRA.U !UP0, `(.L_x_4) ;  /* 0x0000000108a47547 */ /* 0x000ff2000b800000 */
[--C-:B-1----:R-:W-:Y:S02]  /*0890*/  IMAD R13, R2, UR6, R3.reuse ;  /* 0x00000006020d7c24 */ /* 0x102fe4000f8e0203 */
[-C--:B------:R-:W-:Y:S02]  /*08a0*/  IMAD R12, R4, R0.reuse, R3 ;  /* 0x00000000040c7224 */ /* 0x080fe400078e0203 */
[C---:B------:R-:W-:Y:S02]  /*08b0*/  IMAD R13, R25.reuse, R0, R13 ;  /* 0x00000000190d7224 */ /* 0x040fe400078e020d */
[----:B------:R-:W-:Y:S02]  /*08c0*/  IMAD R27, R25, UR6, R12 ;  /* 0x00000006191b7c24 */ /* 0x000fe4000f8e020c */
[----:B------:R-:W-:-:S04]  /*08d0*/  IMAD.WIDE R12, R13, 0x8, R10 ;  /* 0x000000080d0c7825 */ /* 0x000fc800078e020a */
[----:B------:R-:W-:Y:S01]  /*08e0*/  IMAD.WIDE R26, R27, 0x8, R10 ;  /* 0x000000081b1a7825 */ /* 0x000fe200078e020a */
[----:B------:R-:W2:Y:S04]  /*08f0*/  LDG.E.64 R18, desc[UR10][R12.64] ;  /* 0x0000000a0c127981 */ /* 0x000ea8000c1e1b00 */
[----:B0-----:R-:W2:Y:S02]  /*0900*/  LDG.E.64 R14, desc[UR10][R26.64] ;  /* 0x0000000a1a0e7981 */ /* 0x001ea4000c1e1b00 */
[----:B--2---:R-:W-:Y:S01]  /*0910*/  DFMA R18, R18, R14, R16 ;  /* 0x0000000e1212722b */ /* 0x004fe20000000010 */
[----:B------:R-:W-:-:S04]  /*0920*/  IMAD.WIDE R14, R8, 0x8, R26 ;  /* 0x00000008080e7825 */ /* 0x000fc800078e021a */
[C---:B------:R-:W-:Y:S02]  /*0930*/  IMAD.WIDE R16, R8.reuse, 0x8, R12 ;  /* 0x0000000808107825 */ /* 0x040fe400078e020c */
[----:B------:R0:W-:Y:S04]  /*0940*/  STG.E.64 desc[UR10][R6.64], R18 ;  /* 0x0000001206007986 */ /* 0x0001e8000c101b0a */
[----:B------:R-:W2:Y:S04]  /*0950*/  LDG.E.64 R20, desc[UR10][R14.64] ;  /* 0x0000000a0e147981 */ /* 0x000ea8000c1e1b00 */
[----:B------:R1:W2:Y:S02]  /*0960*/  LDG.E.64 R22, desc[UR10][R16.64] ;  /* 0x0000000a10167981 */ /* 0x0002a4000c1e1b00 */
[----:B-1----:R-:W-:Y:S01]  /*0970*/  IMAD.WIDE R16, R8, 0x8, R16 ;  /* 0x0000000808107825 */ /* 0x002fe200078e0210 */
[----:B--2---:R-:W-:-:S03]  /*0980*/  DFMA R22, R22, R20, R18 ;  /* 0x000000141616722b */ /* 0x004fc60000000012 */
[----:B------:R-:W-:-:S04]  /*0990*/  IMAD.WIDE R20, R8, 0x8, R14 ;  /* 0x0000000808147825 */ /* 0x000fc800078e020e */
[----:B------:R1:W-:Y:S04]  /*09a0*/  STG.E.64 desc[UR10][R6.64], R22 ;  /* 0x0000001606007986 */ /* 0x0003e8000c101b0a */
[----:B------:R-:W2:Y:S04]  /*09b0*/  LDG.E.64 R26, desc[UR10][R16.64] ;  /* 0x0000000a101a7981 */ /* 0x000ea8000c1e1b00 */
[----:B------:R-:W2:Y:S01]  /*09c0*/  LDG.E.64 R28, desc[UR10][R20.64] ;  /* 0x0000000a141c7981 */ /* 0x000ea2000c1e1b00 */
[----:B------:R-:W-:-:S04]  /*09d0*/  IMAD.WIDE R12, R0, 0x8, R12 ;  /* 0x00000008000c7825 */ /* 0x000fc800078e020c */
[----:B0-----:R-:W-:Y:S01]  /*09e0*/  IMAD.WIDE R18, R8, 0x8, R20 ;  /* 0x0000000808127825 */ /* 0x001fe200078e0214 */
[----:B--2---:R-:W-:-:S07]  /*09f0*/  DFMA R26, R26, R28, R22 ;  /* 0x0000001c1a1a722b */ /* 0x004fce0000000016 */
[----:B------:R0:W-:Y:S04]  /*0a00*/  STG.E.64 desc[UR10][R6.64], R26 ;  /* 0x0000001a06007986 */ /* 0x0001e8000c101b0a */
[----:B------:R-:W2:Y:S04]  /*0a10*/  LDG.E.64 R28, desc[UR10][R12.64] ;  /* 0x0000000a0c1c7981 */ /* 0x000ea8000c1e1b00 */
[----:B------:R-:W2:Y:S01]  /*0a20*/  LDG.E.64 R14, desc[UR10][R18.64] ;  /* 0x0000000a120e7981 */ /* 0x000ea2000c1e1b00 */
[----:B-1----:R-:W-:Y:S01]  /*0a30*/  IMAD.WIDE R22, R8, 0x8, R18 ;  /* 0x0000000808167825 */ /* 0x002fe200078e0212 */
[----:B--2---:R-:W-:-:S03]  /*0a40*/  DFMA R28, R28, R14, R26 ;  /* 0x0000000e1c1c722b */ /* 0x004fc6000000001a */
[----:B------:R-:W-:-:S04]  /*0a50*/  IMAD.WIDE R14, R8, 0x8, R12 ;  /* 0x00000008080e7825 */ /* 0x000fc800078e020c */
[----:B------:R2:W-:Y:S04]  /*0a60*/  STG.E.64 desc[UR10][R6.64], R28 ;  /* 0x0000001c06007986 */ /* 0x0005e8000c101b0a */
[----:B------:R1:W3:Y:S04]  /*0a70*/  LDG.E.64 R20, desc[UR10][R14.64] ;  /* 0x0000000a0e147981 */ /* 0x0002e8000c1e1b00 */
[----:B------:R-:W3:Y:S01]  /*0a80*/  LDG.E.64 R16, desc[UR10][R22.64] ;  /* 0x0000000a16107981 */ /* 0x000ee2000c1e1b00 */
[----:B0-----:R-:W-:-:S04]  /*0a90*/  IMAD.WIDE R26, R8, 0x8, R22 ;  /* 0x00000008081a7825 */ /* 0x001fc800078e0216 */
[----:B-1----:R-:W-:Y:S01]  /*0aa0*/  IMAD.WIDE R14, R8, 0x8, R14 ;  /* 0x00000008080e7825 */ /* 0x002fe200078e020e */
[----:B---3--:R-:W-:-:S07]  /*0ab0*/  DFMA R20, R20, R16, R28 ;  /* 0x000000101414722b */ /* 0x008fce000000001c */
[----:B------:R2:W-:Y:S04]  /*0ac0*/  STG.E.64 desc[UR10][R6.64], R20 ;  /* 0x0000001406007986 */ /* 0x0005e8000c101b0a */
[----:B------:R-:W3:Y:S04]  /*0ad0*/  LDG.E.64 R16, desc[UR10][R14.64] ;  /* 0x0000000a0e107981 */ /* 0x000ee8000c1e1b00 */
[----:B------:R-:W3:Y:S01]  /*0ae0*/  LDG.E.64 R26, desc[UR10][R26.64] ;  /* 0x0000000a1a1a7981 */ /* 0x000ee2000c1e1b00 */
[----:B------:R-:W-:Y:S01]  /*0af0*/  IADD3 R25, PT, PT, R25, 0x2, RZ ;  /* 0x0000000219197810 */ /* 0x000fe20007ffe0ff */
[----:B---3--:R-:W-:-:S07]  /*0b00*/  DFMA R16, R16, R26, R20 ;  /* 0x0000001a1010722b */ /* 0x008fce0000000014 */
[----:B------:R2:W-:Y:S04]  /*0b10*/  STG.E.64 desc[UR10][R6.64], R16 ;  /* 0x0000001006007986 */ /* 0x0005e8000c101b0a */
.L_x_4:
[----:B------:R-:W-:Y:S05]  /*0b20*/  @P0 BRA `(.L_x_3) ;  /* 0x0000000000580947 */ /* 0x000fea0003800000 */
[--C-:B-1----:R-:W-:Y:S02]  /*0b30*/  IMAD R13, R2, UR6, R3.reuse ;  /* 0x00000006020d7c24 */ /* 0x102fe4000f8e0203 */
[-C--:B------:R-:W-:Y:S02]  /*0b40*/  IMAD R12, R4, R0.reuse, R3 ;  /* 0x00000000040c7224 */ /* 0x080fe400078e0203 */
[C---:B------:R-:W-:Y:S02]  /*0b50*/  IMAD R13, R25.reuse, R0, R13 ;  /* 0x00000000190d7224 */ /* 0x040fe400078e020d */
[----:B0-----:R-:W-:Y:S02]  /*0b60*/  IMAD R15, R25, UR6, R12 ;  /* 0x00000006190f7c24 */ /* 0x001fe4000f8e020c */
[----:B------:R-:W-:-:S04]  /*0b70*/  IMAD.WIDE R12, R13, 0x8, R10 ;  /* 0x000000080d0c7825 */ /* 0x000fc800078e020a */
[----:B------:R-:W-:Y:S02]  /*0b80*/  IMAD.WIDE R14, R15, 0x8, R10 ;  /* 0x000000080f0e7825 */ /* 0x000fe400078e020a */
[----:B------:R-:W3:Y:S04]  /*0b90*/  LDG.E.64 R10, desc[UR10][R12.64] ;  /* 0x0000000a0c0a7981 */ /* 0x000ee8000c1e1b00 */
[----:B------:R-:W3:Y:S01]  /*0ba0*/  LDG.E.64 R18, desc[UR10][R14.64] ;  /* 0x0000000a0e127981 */ /* 0x000ee2000c1e1b00 */
[----:B--2---:R-:W-:Y:S01]  /*0bb0*/  IMAD.WIDE R20, R8, 0x8, R14 ;  /* 0x0000000808147825 */ /* 0x004fe200078e020e */
[----:B---3--:R-:W-:-:S03]  /*0bc0*/  DFMA R10, R10, R18, R16 ;  /* 0x000000120a0a722b */ /* 0x008fc60000000010 */
[----:B------:R-:W-:-:S04]  /*0bd0*/  IMAD.WIDE R16, R8, 0x8, R12 ;  /* 0x0000000808107825 */ /* 0x000fc800078e020c */
[----:B------:R3:W-:Y:S04]  /*0be0*/  STG.E.64 desc[UR10][R6.64], R10 ;  /* 0x0000000a06007986 */ /* 0x0007e8000c101b0a */
[----:B------:R-:W2:Y:S04]  /*0bf0*/  LDG.E.64 R18, desc[UR10][R16.64] ;  /* 0x0000000a10127981 */ /* 0x000ea8000c1e1b00 */
[----:B------:R-:W2:Y:S01]  /*0c00*/  LDG.E.64 R22, desc[UR10][R20.64] ;  /* 0x0000000a14167981 */ /* 0x000ea2000c1e1b00 */
[----:B------:R-:W-:Y:S01]  /*0c10*/  IMAD.WIDE R24, R8, 0x8, R20 ;  /* 0x0000000808187825 */ /* 0x000fe200078e0214 */
[----:B--2---:R-:W-:-:S03]  /*0c20*/  DFMA R18, R18, R22, R10 ;  /* 0x000000161212722b */ /* 0x004fc6000000000a */
[----:B------:R-:W-:-:S04]  /*0c30*/  IMAD.WIDE R22, R8, 0x8, R16 ;  /* 0x0000000808167825 */ /* 0x000fc800078e0210 */
[----:B------:R3:W-:Y:S04]  /*0c40*/  STG.E.64 desc[UR10][R6.64], R18 ;  /* 0x0000001206007986 */ /* 0x0007e8000c101b0a */
[----:B------:R-:W2:Y:S04]  /*0c50*/  LDG.E.64 R22, desc[UR10][R22.64] ;  /* 0x0000000a16167981 */ /* 0x000ea8000c1e1b00 */
[----:B------:R-:W2:Y:S02]  /*0c60*/  LDG.E.64 R24, desc[UR10][R24.64] ;  /* 0x0000000a18187981 */ /* 0x000ea4000c1e1b00 */
[----:B--2---:R-:W-:-:S07]  /*0c70*/  DFMA R12, R22, R24, R18 ;  /* 0x00000018160c722b */ /* 0x004fce0000000012 */
[----:B------:R3:W-:Y:S04]  /*0c80*/  STG.E.64 desc[UR10][R6.64], R12 ;  /* 0x0000000c06007986 */ /* 0x0007e8000c101b0a */
.L_x_3:
[----:B------:R-:W-:-:S04]  /*0c90*/  IADD3 R4, PT, PT, R4, 0x1, RZ ;  /* 0x0000000104047810 */ /* 0x000fc80007ffe0ff */
[----:B------:R-:W-:-:S13]  /*0ca0*/  ISETP.NE.AND P0, PT, R4, R9, PT ;  /* 0x000000090400720c */ /* 0x000fda0003f05270 */
[----:B------:R-:W-:Y:S05]  /*0cb0*/  @P0 BRA `(.L_x_5) ;  /* 0xfffffff400300947 */ /* 0x000fea000383ffff */
[----:B------:R-:W-:-:S04]  /*0cc0*/  IADD3 R2, PT, PT, R2, 0x1, RZ ;  /* 0x0000000102027810 */ /* 0x000fc80007ffe0ff */
[----:B------:R-:W-:-:S13]  /*0cd0*/  ISETP.NE.AND P0, PT, R2, R9, PT ;  /* 0x000000090200720c */ /* 0x000fda0003f05270 */
[----:B------:R-:W-:Y:S05]  /*0ce0*/  @P0 BRA `(.L_x_6) ;  /* 0xfffffff400200947 */ /* 0x000fea000383ffff */
[----:B------:R-:W4:Y:S01]  /*0cf0*/  LDCU UR7, c[0x0][0x360] ;  /* 0x00006c00ff0777ac */ /* 0x000f220008000800 */
[----:B------:R-:W4:Y:S02]  /*0d00*/  LDC R2, c[0x0][0x370] ;  /* 0x0000dc00ff027b82 */ /* 0x000f240000000800 */
[----:B----4-:R-:W-:-:S05]  /*0d10*/  IMAD R3, R2, UR7, R3 ;  /* 0x0000000702037c24 */ /* 0x010fca000f8e0203 */
[----:B------:R-:W-:-:S13]  /*0d20*/  ISETP.GE.AND P0, PT, R3, R8, PT ;  /* 0x000000080300720c */ /* 0x000fda0003f06270 */
[----:B------:R-:W-:Y:S05]  /*0d30*/  @!P0 BRA `(.L_x_7) ;  /* 0xfffffff400088947 */ /* 0x000fea000383ffff */
[----:B------:R-:W-:Y:S05]  /*0d40*/  EXIT ;  /* 0x000000000000794d */ /* 0x000fea0003800000 */
.L_x_0:
[C---:B------:R-:W-:Y:S02]  /*0d50*/  LOP3.LUT R4, R5.reuse, 0x3, RZ, 0xc0, !PT ;  /* 0x0000000305047812 */ /* 0x040fe400078ec0ff */
[----:B------:R-:W-:-:S07]  /*0d60*/  LOP3.LUT R5, R5, 0x7ffffffc, RZ, 0xc0, !PT ;  /* 0x7ffffffc05057812 */ /* 0x000fce00078ec0ff */
.L_x_13:
[----:B01-3--:R-:W-:-:S07]  /*0d70*/  MOV R6, RZ ;  /* 0x000000ff00067202 */ /* 0x00bfce0000000f00 */
.L_x_12:
[----:B0-----:R-:W0:Y:S01]  /*0d80*/  LDC R7, c[0x0][0x384] ;  /* 0x0000e100ff077b82 */ /* 0x001e220000000800 */
[----:B------:R-:W-:Y:S02]  /*0d90*/  HFMA2 R8, -RZ, RZ, 0, 0 ;  /* 0x00000000ff087431 */ /* 0x000fe400000001ff */
[----:B------:R-:W-:Y:S01]  /*0da0*/  IMAD R9, R6, UR6, R3 ;  /* 0x0000000606097c24 */ /* 0x000fe2000f8e0203 */
[----:B0-----:R-:W-:-:S13]  /*0db0*/  ISETP.GE.U32.AND P0, PT, R7, 0x4, PT ;  /* 0x000000040700780c */ /* 0x001fda0003f06070 */
[----:B-1-3--:R-:W-:Y:S05]  /*0dc0*/  @!P0 BRA `(.L_x_8) ;  /* 0x0000000400248947 */ /* 0x00afea0003800000 */
[----:B------:R-:W0:Y:S01]  /*0dd0*/  LDC R23, c[0x0][0x380] ;  /* 0x0000e000ff177b82 */ /* 0x000e220000000800 */
[----:B------:R-:W-:-:S07]  /*0de0*/  MOV R8, RZ ;  /* 0x000000ff00087202 */ /* 0x000fce0000000f00 */
[----:B------:R-:W1:Y:S08]  /*0df0*/  LDC.64 R10, c[0x0][0x390] ;  /* 0x0000e400ff0a7b82 */ /* 0x000e700000000a00 */
[----:B------:R-:W2:Y:S02]  /*0e00*/  LDC.64 R12, c[0x0][0x398] ;  /* 0x0000e600ff0c7b82 */ /* 0x000ea40000000a00 */
.L_x_9:
[----:B---3--:R-:W-:-:S04]  /*0e10*/  IMAD R21, R8, R0, R9 ;  /* 0x0000000008157224 */ /* 0x008fc800078e0209 */
[----:B-1----:R-:W-:-:S05]  /*0e20*/  IMAD.WIDE R20, R21, 0x8, R10 ;  /* 0x0000000815147825 */ /* 0x002fca00078e020a */
[----:B------:R-:W3:Y:S01]  /*0e30*/  LDG.E.64 R14, desc[UR10][R20.64] ;  /* 0x0000000a140e7981 */ /* 0x000ee2000c1e1b00 */
[----:B------:R-:W-:Y:S02]  /*0e40*/  IMAD R22, R8, R7, R6 ;  /* 0x0000000708167224 */ /* 0x000fe400078e0206 */
[----:B0-----:R-:W-:-:S04]  /*0e50*/  IMAD.WIDE R26, R23, 0x8, R20 ;  /* 0x00000008171a7825 */ /* 0x001fc800078e0214 */
[----:B------:R-:W-:-:S04]  /*0e60*/  IMAD R25, R22, UR8, R3 ;  /* 0x0000000816197c24 */ /* 0x000fc8000f8e0203 */
[----:B--2---:R-:W-:-:S05]  /*0e70*/  IMAD.WIDE R24, R25, 0x8, R12 ;  /* 0x0000000819187825 */ /* 0x004fca00078e020c */
[----:B---3--:R0:W-:Y:S04]  /*0e80*/  STG.E.64 desc[UR10][R24.64], R14 ;  /* 0x0000000e18007986 */ /* 0x0081e8000c101b0a */
[----:B------:R-:W2:Y:S01]  /*0e90*/  LDG.E.64 R28, desc[UR10][R26.64] ;  /* 0x0000000a1a1c7981 */ /* 0x000ea2000c1e1b00 */
[----:B------:R-:W-:-:S04]  /*0ea0*/  IMAD.WIDE R16, R23, 0x8, R26 ;  /* 0x0000000817107825 */ /* 0x000fc800078e021a */
[----:B0-----:R-:W-:-:S05]  /*0eb0*/  IMAD.WIDE R24, R23, 0x8, R24 ;  /* 0x0000000817187825 */ /* 0x001fca00078e0218 */
[----:B--2---:R-:W-:Y:S04]  /*0ec0*/  STG.E.64 desc[UR10][R24.64], R28 ;  /* 0x0000001c18007986 */ /* 0x004fe8000c101b0a */
[----:B------:R-:W2:Y:S01]  /*0ed0*/  LDG.E.64 R16, desc[UR10][R16.64] ;  /* 0x0000000a10107981 */ /* 0x000ea2000c1e1b00 */
[----:B------:R-:W-:-:S04]  /*0ee0*/  IMAD.WIDE R14, R23, 0x8, R24 ;  /* 0x00000008170e7825 */ /* 0x000fc800078e0218 */
[----:B------:R-:W-:-:S04]  /*0ef0*/  IMAD.WIDE R20, R0, 0x8, R20 ;  /* 0x0000000800147825 */ /* 0x000fc800078e0214 */
[----:B------:R-:W-:Y:S01]  /*0f00*/  IMAD.WIDE R18, R23, 0x8, R14 ;  /* 0x0000000817127825 */ /* 0x000fe200078e020e */
[----:B------:R-:W-:Y:S01]  /*0f10*/  IADD3 R22, PT, PT, R22, R7, RZ ;  /* 0x0000000716167210 */ /* 0x000fe20007ffe0ff */
[----:B--2---:R0:W-:Y:S04]  /*0f20*/  STG.E.64 desc[UR10][R14.64], R16 ;  /* 0x000000100e007986 */ /* 0x0041e8000c101b0a */
[----:B------:R-:W-:Y:S04]  /*0f30*/  STG.E.64 desc[UR10][R18.64], RZ ;  /* 0x000000ff12007986 */ /* 0x000fe8000c101b0a */
[----:B0-----:R-:W2:Y:S01]  /*0f40*/  LDG.E.64 R14, desc[UR10][R20.64] ;  /* 0x0000000a140e7981 */ /* 0x001ea2000c1e1b00 */
[----:B------:R-:W-:-:S02]  /*0f50*/  IMAD R27, R22, UR8, R3 ;  /* 0x00000008161b7c24 */ /* 0x000fc4000f8e0203 */
[----:B------:R-:W-:-:S04]  /*0f60*/  IMAD.WIDE R24, R23, 0x8, R20 ;  /* 0x0000000817187825 */ /* 0x000fc800078e0214 */
[----:B------:R-:W-:-:S05]  /*0f70*/  IMAD.WIDE R26, R27, 0x8, R12 ;  /* 0x000000081b1a7825 */ /* 0x000fca00078e020c */
[----:B--2---:R0:W-:Y:S04]  /*0f80*/  STG.E.64 desc[UR10][R26.64], R14 ;  /* 0x0000000e1a007986 */ /* 0x0041e8000c101b0a */
        /* <DEDUP_REMOVED lines=25> */
[----:B--2---:R-:W-:Y:S04]  /*1120*/  STG.E.64 desc[UR10][R18.64], R16 ;  /* 0x0000001012007986 */ /* 0x004fe8000c101b0a */
[----:B------:R0:W-:Y:S04]  /*1130*/  STG.E.64 desc[UR10][R14.64], RZ ;  /* 0x000000ff0e007986 */ /* 0x0001e8000c101b0a */
[----:B0-----:R-:W2:Y:S01]  /*1140*/  LDG.E.64 R14, desc[UR10][R20.64] ;  /* 0x0000000a140e7981 */ /* 0x001ea2000c1e1b00 */
[----:B------:R-:W-:-:S02]  /*1150*/  IMAD R29, R22, UR8, R3 ;  /* 0x00000008161d7c24 */ /* 0x000fc4000f8e0203 */
[----:B------:R-:W-:-:S04]  /*1160*/  IMAD.WIDE R24, R23, 0x8, R20 ;  /* 0x0000000817187825 */ /* 0x000fc800078e0214 */
[----:B------:R-:W-:-:S05]  /*1170*/  IMAD.WIDE R28, R29, 0x8, R12 ;  /* 0x000000081d1c7825 */ /* 0x000fca00078e020c */
[----:B--2---:R3:W-:Y:S04]  /*1180*/  STG.E.64 desc[UR10][R28.64], R14 ;  /* 0x0000000e1c007986 */ /* 0x0047e8000c101b0a */
[----:B------:R-:W2:Y:S01]  /*1190*/  LDG.E.64 R26, desc[UR10][R24.64] ;  /* 0x0000000a181a7981 */ /* 0x000ea2000c1e1b00 */
[----:B------:R-:W-:-:S04]  /*11a0*/  IMAD.WIDE R20, R23, 0x8, R28 ;  /* 0x0000000817147825 */ /* 0x000fc800078e021c */
[C---:B------:R-:W-:Y:S01]  /*11b0*/  IMAD.WIDE R16, R23.reuse, 0x8, R24 ;  /* 0x0000000817107825 */ /* 0x040fe200078e0218 */
[----:B--2---:R3:W-:Y:S05]  /*11c0*/  STG.E.64 desc[UR10][R20.64], R26 ;  /* 0x0000001a14007986 */ /* 0x0047ea000c101b0a */
[----:B------:R-:W2:Y:S01]  /*11d0*/  LDG.E.64 R16, desc[UR10][R16.64] ;  /* 0x0000000a10107981 */ /* 0x000ea2000c1e1b00 */
[----:B------:R-:W-:Y:S01]  /*11e0*/  IMAD.WIDE R24, R23, 0x8, R20 ;  /* 0x0000000817187825 */ /* 0x000fe200078e0214 */
[----:B------:R-:W-:-:S04]  /*11f0*/  IADD3 R8, PT, PT, R8, 0x4, RZ ;  /* 0x0000000408087810 */ /* 0x000fc80007ffe0ff */
[----:B------:R-:W-:Y:S01]  /*1200*/  ISETP.NE.AND P0, PT, R8, R5, PT ;  /* 0x000000050800720c */ /* 0x000fe20003f05270 */
[----:B------:R-:W-:Y:S01]  /*1210*/  IMAD.WIDE R18, R23, 0x8, R24 ;  /* 0x0000000817127825 */ /* 0x000fe200078e0218 */
[----:B--2---:R3:W-:Y:S04]  /*1220*/  STG.E.64 desc[UR10][R24.64], R16 ;  /* 0x0000001018007986 */ /* 0x0047e8000c101b0a */
[----:B------:R3:W-:Y:S07]  /*1230*/  STG.E.64 desc[UR10][R18.64], RZ ;  /* 0x000000ff12007986 */ /* 0x0007ee000c101b0a */
[----:B------:R-:W-:Y:S05]  /*1240*/  @P0 BRA `(.L_x_9) ;  /* 0xfffffff800f00947 */ /* 0x000fea000383ffff */
[----:B------:R-:W-:-:S07]  /*1250*/  MOV R8, R5 ;  /* 0x0000000500087202 */ /* 0x000fce0000000f00 */
.L_x_8:
[----:B------:R-:W-:-:S13]  /*1260*/  ISETP.NE.AND P0, PT, R4, RZ, PT ;  /* 0x000000ff0400720c */ /* 0x000fda0003f05270 */
[----:B------:R-:W-:Y:S05]  /*1270*/  @!P0 BRA `(.L_x_10) ;  /* 0x0000000000f48947 */ /* 0x000fea0003800000 */
[----:B------:R-:W-:Y:S02]  /*1280*/  ISETP.NE.AND P0, PT, R4, 0x1, PT ;  /* 0x000000010400780c */ /* 0x000fe40003f05270 */
[----:B------:R-:W-:-:S11]  /*1290*/  LOP3.LUT P1, RZ, R7, 0x1, RZ, 0xc0, !PT ;  /* 0x0000000107ff7812 */ /* 0x000fd6000782c0ff */
[----:B------:R-:W-:Y:S05]  /*12a0*/  @!P0 BRA `(.L_x_11) ;  /* 0x0000000000948947 */ /* 0x000fea0003800000 */
[----:B------:R-:W0:Y:S01]  /*12b0*/  LDC.64 R12, c[0x0][0x390] ;  /* 0x0000e400ff0c7b82 */ /* 0x000e220000000a00 */
[----:B------:R-:W-:-:S07]  /*12c0*/  IMAD R11, R8, R0, R9 ;  /* 0x00000000080b7224 */ /* 0x000fce00078e0209 */
[----:B---3--:R-:W1:Y:S01]  /*12d0*/  LDC R25, c[0x0][0x380] ;  /* 0x0000e000ff197b82 */ /* 0x008e620000000800 */
[----:B0-----:R-:W-:-:S07]  /*12e0*/  IMAD.WIDE R12, R11, 0x8, R12 ;  /* 0x000000080b0c7825 */ /* 0x001fce00078e020c */
[----:B------:R-:W0:Y:S01]  /*12f0*/  LDC.64 R10, c[0x0][0x398] ;  /* 0x0000e600ff0a7b82 */ /* 0x000e220000000a00 */
[----:B------:R-:W2:Y:S01]  /*1300*/  LDG.E.64 R16, desc[UR10][R12.64] ;  /* 0x0000000a0c107981 */ /* 0x000ea2000c1e1b00 */
[----:B------:R-:W-:Y:S02]  /*1310*/  IMAD R24, R8, R7, R6 ;  /* 0x0000000708187224 */ /* 0x000fe400078e0206 */
[----:B-1----:R-:W-:-:S04]  /*1320*/  IMAD.WIDE R26, R25, 0x8, R12 ;  /* 0x00000008191a7825 */ /* 0x002fc800078e020c */
[----:B------:R-:W-:-:S04]  /*1330*/  IMAD R29, R24, UR8, R3 ;  /* 0x00000008181d7c24 */ /* 0x000fc8000f8e0203 */
[----:B0-----:R-:W-:-:S05]  /*1340*/  IMAD.WIDE R28, R29, 0x8, R10 ;  /* 0x000000081d1c7825 */ /* 0x001fca00078e020a */
[----:B--2---:R0:W-:Y:S04]  /*1350*/  STG.E.64 desc[UR10][R28.64], R16 ;  /* 0x000000101c007986 */ /* 0x0041e8000c101b0a */
[----:B------:R-:W2:Y:S01]  /*1360*/  LDG.E.64 R22, desc[UR10][R26.64] ;  /* 0x0000000a1a167981 */ /* 0x000ea2000c1e1b00 */
[----:B------:R-:W-:-:S04]  /*1370*/  IMAD.WIDE R20, R25, 0x8, R28 ;  /* 0x0000000819147825 */ /* 0x000fc800078e021c */
[----:B------:R-:W-:-:S04]  /*1380*/  IMAD.WIDE R14, R25, 0x8, R26 ;  /* 0x00000008190e7825 */ /* 0x000fc800078e021a */
[C---:B------:R-:W-:Y:S01]  /*1390*/  IMAD.WIDE R18, R25.reuse, 0x8, R20 ;  /* 0x0000000819127825 */ /* 0x040fe200078e0214 */
[----:B--2---:R1:W-:Y:S04]  /*13a0*/  STG.E.64 desc[UR10][R20.64], R22 ;  /* 0x0000001614007986 */ /* 0x0043e8000c101b0a */
[----:B------:R-:W2:Y:S01]  /*13b0*/  LDG.E.64 R14, desc[UR10][R14.64] ;  /* 0x0000000a0e0e7981 */ /* 0x000ea2000c1e1b00 */
[----:B0-----:R-:W-:-:S04]  /*13c0*/  IMAD.WIDE R16, R25, 0x8, R18 ;  /* 0x0000000819107825 */ /* 0x001fc800078e0212 */
[----:B------:R-:W-:Y:S01]  /*13d0*/  IMAD.WIDE R12, R0, 0x8, R12 ;  /* 0x00000008000c7825 */ /* 0x000fe200078e020c */
[----:B------:R-:W-:Y:S01]  /*13e0*/  IADD3 R24, PT, PT, R24, R7, RZ ;  /* 0x0000000718187210 */ /* 0x000fe20007ffe0ff */
[----:B--2---:R0:W-:Y:S04]  /*13f0*/  STG.E.64 desc[UR10][R18.64], R14 ;  /* 0x0000000e12007986 */ /* 0x0041e8000c101b0a */
[----:B------:R2:W-:Y:S04]  /*1400*/  STG.E.64 desc[UR10][R16.64], RZ ;  /* 0x000000ff10007986 */ /* 0x0005e8000c101b0a */
[----:B------:R-:W3:Y:S01]  /*1410*/  LDG.E.64 R28, desc[UR10][R12.64] ;  /* 0x0000000a0c1c7981 */ /* 0x000ee2000c1e1b00 */
[----:B------:R-:W-:-:S02]  /*1420*/  IMAD R27, R24, UR8, R3 ;  /* 0x00000008181b7c24 */ /* 0x000fc4000f8e0203 */
[----:B-1----:R-:W-:-:S04]  /*1430*/  IMAD.WIDE R20, R25, 0x8, R12 ;  /* 0x0000000819147825 */ /* 0x002fc800078e020c */
[----:B------:R-:W-:-:S05]  /*1440*/  IMAD.WIDE R10, R27, 0x8, R10 ;  /* 0x000000081b0a7825 */ /* 0x000fca00078e020a */
[----:B---3--:R1:W-:Y:S04]  /*1450*/  STG.E.64 desc[UR10][R10.64], R28 ;  /* 0x0000001c0a007986 */ /* 0x0083e8000c101b0a */
[----:B------:R3:W4:Y:S01]  /*1460*/  LDG.E.64 R22, desc[UR10][R20.64] ;  /* 0x0000000a14167981 */ /* 0x000722000c1e1b00 */
[----:B------:R-:W-:-:S04]  /*1470*/  IMAD.WIDE R26, R25, 0x8, R10 ;  /* 0x00000008191a7825 */ /* 0x000fc800078e020a */
[C---:B---3--:R-:W-:Y:S01]  /*1480*/  IMAD.WIDE R20, R25.reuse, 0x8, R20 ;  /* 0x0000000819147825 */ /* 0x048fe200078e0214 */
[----:B----4-:R1:W-:Y:S04]  /*1490*/  STG.E.64 desc[UR10][R26.64], R22 ;  /* 0x000000161a007986 */ /* 0x0103e8000c101b0a */
[----:B0-----:R-:W3:Y:S01]  /*14a0*/  LDG.E.64 R14, desc[UR10][R20.64] ;  /* 0x0000000a140e7981 */ /* 0x001ee2000c1e1b00 */
[----:B------:R-:W-:Y:S01]  /*14b0*/  IMAD.WIDE R12, R25, 0x8, R26 ;  /* 0x00000008190c7825 */ /* 0x000fe200078e021a */
[----:B------:R-:W-:-:S03]  /*14c0*/  IADD3 R8, PT, PT, R8, 0x2, RZ ;  /* 0x0000000208087810 */ /* 0x000fc60007ffe0ff */
[----:B--2---:R-:W-:Y:S01]  /*14d0*/  IMAD.WIDE R16, R25, 0x8, R12 ;  /* 0x0000000819107825 */ /* 0x004fe200078e020c */
[----:B---3--:R1:W-:Y:S04]  /*14e0*/  STG.E.64 desc[UR10][R12.64], R14 ;  /* 0x0000000e0c007986 */ /* 0x0083e8000c101b0a */
[----:B------:R1:W-:Y:S02]  /*14f0*/  STG.E.64 desc[UR10][R16.64], RZ ;  /* 0x000000ff10007986 */ /* 0x0003e4000c101b0a */
.L_x_11:
[----:B------:R-:W-:Y:S05]  /*1500*/  @!P1 BRA `(.L_x_10) ;  /* 0x0000000000509947 */ /* 0x000fea0003800000 */
[----:B-1----:R-:W0:Y:S01]  /*1510*/  LDC.64 R12, c[0x0][0x390] ;  /* 0x0000e400ff0c7b82 */ /* 0x002e220000000a00 */
[----:B------:R-:W-:-:S07]  /*1520*/  IMAD R9, R8, R0, R9 ;  /* 0x0000000008097224 */ /* 0x000fce00078e0209 */
[----:B---3--:R-:W1:Y:S01]  /*1530*/  LDC.64 R14, c[0x0][0x398] ;  /* 0x0000e600ff0e7b82 */ /* 0x008e620000000a00 */
[----:B0-----:R-:W-:-:S07]  /*1540*/  IMAD.WIDE R12, R9, 0x8, R12 ;  /* 0x00000008090c7825 */ /* 0x001fce00078e020c */
[----:B------:R-:W0:Y:S01]  /*1550*/  LDC R9, c[0x0][0x380] ;  /* 0x0000e000ff097b82 */ /* 0x000e220000000800 */
[----:B------:R-:W2:Y:S01]  /*1560*/  LDG.E.64 R10, desc[UR10][R12.64] ;  /* 0x0000000a0c0a7981 */ /* 0x000ea2000c1e1b00 */
[----:B------:R-:W-:-:S04]  /*1570*/  IMAD R8, R8, R7, R6 ;  /* 0x0000000708087224 */ /* 0x000fc800078e0206 */
[----:B------:R-:W-:-:S04]  /*1580*/  IMAD R17, R8, UR8, R3 ;  /* 0x0000000808117c24 */ /* 0x000fc8000f8e0203 */
[----:B-1----:R-:W-:-:S04]  /*1590*/  IMAD.WIDE R14, R17, 0x8, R14 ;  /* 0x00000008110e7825 */ /* 0x002fc800078e020e */
[C---:B0-----:R-:W-:Y:S01]  /*15a0*/  IMAD.WIDE R16, R9.reuse, 0x8, R12 ;  /* 0x0000000809107825 */ /* 0x041fe200078e020c */
[----:B--2---:R0:W-:Y:S04]  /*15b0*/  STG.E.64 desc[UR10][R14.64], R10 ;  /* 0x0000000a0e007986 */ /* 0x0041e8000c101b0a */
[----:B------:R-:W2:Y:S01]  /*15c0*/  LDG.E.64 R18, desc[UR10][R16.64] ;  /* 0x0000000a10127981 */ /* 0x000ea2000c1e1b00 */
[----:B------:R-:W-:-:S04]  /*15d0*/  IMAD.WIDE R20, R9, 0x8, R14 ;  /* 0x0000000809147825 */ /* 0x000fc800078e020e */
[----:B------:R-:W-:-:S04]  /*15e0*/  IMAD.WIDE R22, R9, 0x8, R16 ;  /* 0x0000000809167825 */ /* 0x000fc800078e0210 */
[C---:B------:R-:W-:Y:S01]  /*15f0*/  IMAD.WIDE R12, R9.reuse, 0x8, R20 ;  /* 0x00000008090c7825 */ /* 0x040fe200078e0214 */
[----:B--2---:R0:W-:Y:S04]  /*1600*/  STG.E.64 desc[UR10][R20.64], R18 ;  /* 0x0000001214007986 */ /* 0x0041e8000c101b0a */
[----:B------:R-:W2:Y:S01]  /*1610*/  LDG.E.64 R22, desc[UR10][R22.64] ;  /* 0x0000000a16167981 */ /* 0x000ea2000c1e1b00 */
[----:B------:R-:W-:-:S03]  /*1620*/  IMAD.WIDE R8, R9, 0x8, R12 ;  /* 0x0000000809087825 */ /* 0x000fc600078e020c */
[----:B--2---:R0:W-:Y:S04]  /*1630*/  STG.E.64 desc[UR10][R12.64], R22 ;  /* 0x000000160c007986 */ /* 0x0041e8000c101b0a */
[----:B------:R0:W-:Y:S02]  /*1640*/  STG.E.64 desc[UR10][R8.64], RZ ;  /* 0x000000ff08007986 */ /* 0x0001e4000c101b0a */
.L_x_10:
[----:B------:R-:W-:-:S04]  /*1650*/  IADD3 R6, PT, PT, R6, 0x1, RZ ;  /* 0x0000000106067810 */ /* 0x000fc80007ffe0ff */
[----:B------:R-:W-:-:S13]  /*1660*/  ISETP.NE.AND P0, PT, R6, R7, PT ;  /* 0x000000070600720c */ /* 0x000fda0003f05270 */
[----:B------:R-:W-:Y:S05]  /*1670*/  @P0 BRA `(.L_x_12) ;  /* 0xfffffff400c00947 */ /* 0x000fea000383ffff */
[----:B------:R-:W2:Y:S01]  /*1680*/  LDCU UR4, c[0x0][0x380] ;  /* 0x00007000ff0477ac */ /* 0x000ea20008000800 */
[----:B------:R-:W-:-:S04]  /*1690*/  IADD3 R3, PT, PT, R2, R3, RZ ;  /* 0x0000000302037210 */ /* 0x000fc80007ffe0ff */
[----:B--2---:R-:W-:-:S13]  /*16a0*/  ISETP.GE.AND P0, PT, R3, UR4, PT ;  /* 0x0000000403007c0c */ /* 0x004fda000bf06270 */
[----:B------:R-:W-:Y:S05]  /*16b0*/  @!P0 BRA `(.L_x_13) ;  /* 0xfffffff400ac8947 */ /* 0x000fea000383ffff */
[----:B------:R-:W-:Y:S05]  /*16c0*/  EXIT ;  /* 0x000000000000794d */ /* 0x000fea0003800000 */
.L_x_14:
[----:B------:R-:W-:-:S00]  /*16d0*/  BRA `(.L_x_14) ;  /* 0xfffffffc00fc7947 */ /* 0x000fc0000383ffff */
[----:B------:R-:W-:-:S00]  /*16e0*/  NOP ;  /* 0x0000000000007918 */ /* 0x000fc00000000000 */
        /* <DEDUP_REMOVED lines=9> */
.L_x_15:


//--------------------- .nv.shared.reserved.0     --------------------------
	.section	.nv.shared.reserved.0,"aw",@nobits
	.weak		__nv_reservedSMEM_offset_0_alias
	.size		__nv_reservedSMEM_offset_0_alias, 0, 64
	.other		__nv_reservedSMEM_offset_0_alias,@"STO_CUDA_RESERVED_SHARED STV_DEFAULT"
__nv_reservedSMEM_offset_0_alias:
	.zero		0
	.zero		64


//--------------------- .nv.constant0._Z20no_1e_tmpC_cs_kerneliiiPdS_ --------------------------
	.section	.nv.constant0._Z20no_1e_tmpC_cs_kerneliiiPdS_,"a",@progbits
	.sectionflags	@""
	.align	4
.nv.constant0._Z20no_1e_tmpC_cs_kerneliiiPdS_:
	.zero		928


//--------------------- SYMBOLS --------------------------

	.type		.nv.reservedSmem.offset0,@object
	.size		.nv.reservedSmem.offset0,0x4
